//
// Generated by NVIDIA NVVM Compiler
//
// Compiler Build ID: CL-36424714
// Cuda compilation tools, release 13.0, V13.0.88
// Based on NVVM 20.0.0
//

.version 9.0
.target sm_100
.address_size 64

	// .globl	_Z18deviceReduceKernelPfS_i
// _ZZ14blockReduceSumfE6shared has been demoted
.extern .shared .align 16 .b8 sdata[];

.visible .entry _Z18deviceReduceKernelPfS_i(
	.param .u64 .ptr .align 1 _Z18deviceReduceKernelPfS_i_param_0,
	.param .u64 .ptr .align 1 _Z18deviceReduceKernelPfS_i_param_1,
	.param .u32 _Z18deviceReduceKernelPfS_i_param_2
)
{
	.reg .pred 	%p<17>;
	.reg .b32 	%r<45>;
	.reg .b32 	%f<39>;
	.reg .b64 	%rd<9>;
	// demoted variable
	.shared .align 4 .b8 _ZZ14blockReduceSumfE6shared[128];
	ld.param.u64 	%rd2, [_Z18deviceReduceKernelPfS_i_param_0];
	ld.param.u64 	%rd3, [_Z18deviceReduceKernelPfS_i_param_1];
	ld.param.u32 	%r10, [_Z18deviceReduceKernelPfS_i_param_2];
	mov.u32 	%r1, %ctaid.x;
	mov.u32 	%r2, %ntid.x;
	mov.u32 	%r3, %tid.x;
	mad.lo.s32 	%r44, %r1, %r2, %r3;
	shr.s32 	%r11, %r10, 31;
	shr.u32 	%r12, %r11, 30;
	add.s32 	%r13, %r10, %r12;
	shr.s32 	%r5, %r13, 2;
	setp.ge.s32 	%p1, %r44, %r5;
	mov.f32 	%f37, 0f00000000;
	@%p1 bra 	$L__BB0_3;
	mov.u32 	%r14, %nctaid.x;
	mul.lo.s32 	%r6, %r2, %r14;
	cvta.to.global.u64 	%rd1, %rd2;
	mov.f32 	%f37, 0f00000000;
$L__BB0_2:
	mul.wide.s32 	%rd4, %r44, 16;
	add.s64 	%rd5, %rd1, %rd4;
	ld.global.v4.f32 	{%f10, %f11, %f12, %f13}, [%rd5];
	add.f32 	%f14, %f10, %f11;
	add.f32 	%f15, %f14, %f12;
	add.f32 	%f16, %f15, %f13;
	add.f32 	%f37, %f37, %f16;
	add.s32 	%r44, %r44, %r6;
	setp.lt.s32 	%p2, %r44, %r5;
	@%p2 bra 	$L__BB0_2;
$L__BB0_3:
	and.b32  	%r9, %r3, 31;
	// begin inline asm
	activemask.b32 %r15;
	// end inline asm
	mov.b32 	%r16, %f37;
	shfl.sync.down.b32	%r17|%p3, %r16, 16, 31, %r15;
	mov.b32 	%f17, %r17;
	add.f32 	%f18, %f37, %f17;
	mov.b32 	%r18, %f18;
	shfl.sync.down.b32	%r19|%p4, %r18, 8, 31, %r15;
	mov.b32 	%f19, %r19;
	add.f32 	%f20, %f18, %f19;
	mov.b32 	%r20, %f20;
	shfl.sync.down.b32	%r21|%p5, %r20, 4, 31, %r15;
	mov.b32 	%f21, %r21;
	add.f32 	%f22, %f20, %f21;
	mov.b32 	%r22, %f22;
	shfl.sync.down.b32	%r23|%p6, %r22, 2, 31, %r15;
	mov.b32 	%f23, %r23;
	add.f32 	%f24, %f22, %f23;
	mov.b32 	%r24, %f24;
	shfl.sync.down.b32	%r25|%p7, %r24, 1, 31, %r15;
	mov.b32 	%f25, %r25;
	add.f32 	%f4, %f24, %f25;
	setp.ne.s32 	%p8, %r9, 0;
	@%p8 bra 	$L__BB0_5;
	shr.u32 	%r26, %r3, 3;
	mov.u32 	%r27, _ZZ14blockReduceSumfE6shared;
	add.s32 	%r28, %r27, %r26;
	st.shared.f32 	[%r28], %f4;
$L__BB0_5:
	bar.sync 	0;
	shr.u32 	%r29, %r2, 5;
	setp.ge.u32 	%p9, %r3, %r29;
	mov.f32 	%f38, 0f00000000;
	@%p9 bra 	$L__BB0_7;
	shl.b32 	%r30, %r9, 2;
	mov.u32 	%r31, _ZZ14blockReduceSumfE6shared;
	add.s32 	%r32, %r31, %r30;
	ld.shared.f32 	%f38, [%r32];
$L__BB0_7:
	setp.gt.u32 	%p10, %r3, 31;
	@%p10 bra 	$L__BB0_10;
	// begin inline asm
	activemask.b32 %r33;
	// end inline asm
	mov.b32 	%r34, %f38;
	shfl.sync.down.b32	%r35|%p11, %r34, 16, 31, %r33;
	mov.b32 	%f27, %r35;
	add.f32 	%f28, %f38, %f27;
	mov.b32 	%r36, %f28;
	shfl.sync.down.b32	%r37|%p12, %r36, 8, 31, %r33;
	mov.b32 	%f29, %r37;
	add.f32 	%f30, %f28, %f29;
	mov.b32 	%r38, %f30;
	shfl.sync.down.b32	%r39|%p13, %r38, 4, 31, %r33;
	mov.b32 	%f31, %r39;
	add.f32 	%f32, %f30, %f31;
	mov.b32 	%r40, %f32;
	shfl.sync.down.b32	%r41|%p14, %r40, 2, 31, %r33;
	mov.b32 	%f33, %r41;
	add.f32 	%f34, %f32, %f33;
	mov.b32 	%r42, %f34;
	shfl.sync.down.b32	%r43|%p15, %r42, 1, 31, %r33;
	mov.b32 	%f35, %r43;
	add.f32 	%f7, %f34, %f35;
	setp.ne.s32 	%p16, %r3, 0;
	@%p16 bra 	$L__BB0_10;
	cvta.to.global.u64 	%rd6, %rd3;
	mul.wide.u32 	%rd7, %r1, 4;
	add.s64 	%rd8, %rd6, %rd7;
	st.global.f32 	[%rd8], %f7;
$L__BB0_10:
	ret;

}
	// .globl	_Z28deviceReduceWarpAtomicKernelPfS_i
.visible .entry _Z28deviceReduceWarpAtomicKernelPfS_i(
	.param .u64 .ptr .align 1 _Z28deviceReduceWarpAtomicKernelPfS_i_param_0,
	.param .u64 .ptr .align 1 _Z28deviceReduceWarpAtomicKernelPfS_i_param_1,
	.param .u32 _Z28deviceReduceWarpAtomicKernelPfS_i_param_2
)
{
	.reg .pred 	%p<9>;
	.reg .b32 	%r<27>;
	.reg .b32 	%f<26>;
	.reg .b64 	%rd<7>;

	ld.param.u64 	%rd2, [_Z28deviceReduceWarpAtomicKernelPfS_i_param_0];
	ld.param.u64 	%rd3, [_Z28deviceReduceWarpAtomicKernelPfS_i_param_1];
	ld.param.u32 	%r8, [_Z28deviceReduceWarpAtomicKernelPfS_i_param_2];
	mov.u32 	%r9, %ctaid.x;
	mov.u32 	%r1, %ntid.x;
	mov.u32 	%r2, %tid.x;
	mad.lo.s32 	%r26, %r9, %r1, %r2;
	shr.s32 	%r10, %r8, 31;
	shr.u32 	%r11, %r10, 30;
	add.s32 	%r12, %r8, %r11;
	shr.s32 	%r4, %r12, 2;
	setp.ge.s32 	%p1, %r26, %r4;
	mov.f32 	%f25, 0f00000000;
	@%p1 bra 	$L__BB1_3;
	mov.u32 	%r13, %nctaid.x;
	mul.lo.s32 	%r5, %r1, %r13;
	cvta.to.global.u64 	%rd1, %rd2;
	mov.f32 	%f25, 0f00000000;
$L__BB1_2:
	mul.wide.s32 	%rd4, %r26, 16;
	add.s64 	%rd5, %rd1, %rd4;
	ld.global.v4.f32 	{%f7, %f8, %f9, %f10}, [%rd5];
	add.f32 	%f11, %f7, %f8;
	add.f32 	%f12, %f11, %f9;
	add.f32 	%f13, %f12, %f10;
	add.f32 	%f25, %f25, %f13;
	add.s32 	%r26, %r26, %r5;
	setp.lt.s32 	%p2, %r26, %r4;
	@%p2 bra 	$L__BB1_2;
$L__BB1_3:
	// begin inline asm
	activemask.b32 %r14;
	// end inline asm
	mov.b32 	%r15, %f25;
	shfl.sync.down.b32	%r16|%p3, %r15, 16, 31, %r14;
	mov.b32 	%f14, %r16;
	add.f32 	%f15, %f25, %f14;
	mov.b32 	%r17, %f15;
	shfl.sync.down.b32	%r18|%p4, %r17, 8, 31, %r14;
	mov.b32 	%f16, %r18;
	add.f32 	%f17, %f15, %f16;
	mov.b32 	%r19, %f17;
	shfl.sync.down.b32	%r20|%p5, %r19, 4, 31, %r14;
	mov.b32 	%f18, %r20;
	add.f32 	%f19, %f17, %f18;
	mov.b32 	%r21, %f19;
	shfl.sync.down.b32	%r22|%p6, %r21, 2, 31, %r14;
	mov.b32 	%f20, %r22;
	add.f32 	%f21, %f19, %f20;
	mov.b32 	%r23, %f21;
	shfl.sync.down.b32	%r24|%p7, %r23, 1, 31, %r14;
	mov.b32 	%f22, %r24;
	add.f32 	%f4, %f21, %f22;
	and.b32  	%r25, %r2, 31;
	setp.ne.s32 	%p8, %r25, 0;
	@%p8 bra 	$L__BB1_5;
	cvta.to.global.u64 	%rd6, %rd3;
	atom.global.add.f32 	%f23, [%rd6], %f4;
$L__BB1_5:
	ret;

}
	// .globl	_Z18coop_reduce_kernelILi128EEvPKfPfi
.visible .entry _Z18coop_reduce_kernelILi128EEvPKfPfi(
	.param .u64 .ptr .align 1 _Z18coop_reduce_kernelILi128EEvPKfPfi_param_0,
	.param .u64 .ptr .align 1 _Z18coop_reduce_kernelILi128EEvPKfPfi_param_1,
	.param .u32 _Z18coop_reduce_kernelILi128EEvPKfPfi_param_2
)
{
	.reg .pred 	%p<22>;
	.reg .b32 	%r<53>;
	.reg .b32 	%f<42>;
	.reg .b64 	%rd<12>;

	ld.param.u64 	%rd6, [_Z18coop_reduce_kernelILi128EEvPKfPfi_param_0];
	ld.param.u64 	%rd7, [_Z18coop_reduce_kernelILi128EEvPKfPfi_param_1];
	ld.param.u32 	%r8, [_Z18coop_reduce_kernelILi128EEvPKfPfi_param_2];
	mov.u32 	%r9, %ctaid.x;
	mov.u32 	%r1, %ntid.x;
	mov.u32 	%r2, %tid.x;
	mad.lo.s32 	%r3, %r9, %r1, %r2;
	setp.ge.u32 	%p1, %r3, %r8;
	mov.f32 	%f40, 0f00000000;
	@%p1 bra 	$L__BB2_3;
	cvt.s64.s32 	%rd11, %r3;
	mov.u32 	%r10, %nctaid.x;
	mul.lo.s32 	%r11, %r1, %r10;
	cvt.s64.s32 	%rd2, %r11;
	cvt.s64.s32 	%rd3, %r8;
	mov.f32 	%f40, 0f00000000;
$L__BB2_2:
	shl.b64 	%rd9, %rd11, 2;
	add.s64 	%rd8, %rd6, %rd9;
	// begin inline asm
	ld.global.nc.f32 %f10, [%rd8];
	// end inline asm
	add.f32 	%f40, %f40, %f10;
	add.s64 	%rd11, %rd11, %rd2;
	setp.lt.u64 	%p2, %rd11, %rd3;
	@%p2 bra 	$L__BB2_2;
$L__BB2_3:
	mov.b32 	%r4, %f40;
	shfl.sync.down.b32	%r12|%p3, %r4, 16, 31, -1;
	mov.b32 	%f11, %r12;
	add.f32 	%f12, %f40, %f11;
	mov.b32 	%r13, %f12;
	shfl.sync.down.b32	%r14|%p4, %r13, 8, 31, -1;
	mov.b32 	%f13, %r14;
	add.f32 	%f14, %f12, %f13;
	mov.b32 	%r15, %f14;
	shfl.sync.down.b32	%r16|%p5, %r15, 4, 31, -1;
	mov.b32 	%f15, %r16;
	add.f32 	%f16, %f14, %f15;
	mov.b32 	%r17, %f16;
	shfl.sync.down.b32	%r18|%p6, %r17, 2, 31, -1;
	mov.b32 	%f17, %r18;
	add.f32 	%f18, %f16, %f17;
	mov.b32 	%r19, %f18;
	shfl.sync.down.b32	%r20|%p7, %r19, 1, 31, -1;
	mov.b32 	%f19, %r20;
	add.f32 	%f4, %f18, %f19;
	mov.u32 	%r21, %tid.y;
	mov.u32 	%r22, %tid.z;
	mov.u32 	%r5, %ntid.y;
	mad.lo.s32 	%r23, %r22, %r5, %r21;
	mad.lo.s32 	%r6, %r23, %r1, %r2;
	and.b32  	%r7, %r6, 31;
	setp.ne.s32 	%p8, %r7, 0;
	@%p8 bra 	$L__BB2_5;
	shr.u32 	%r24, %r6, 3;
	mov.u32 	%r25, sdata;
	add.s32 	%r26, %r25, %r24;
	st.shared.f32 	[%r26], %f4;
$L__BB2_5:
	barrier.sync 	0;
	mul.lo.s32 	%r27, %r1, %r5;
	mov.u32 	%r28, %ntid.z;
	mad.lo.s32 	%r29, %r27, %r28, 31;
	shr.u32 	%r30, %r29, 5;
	setp.ge.u32 	%p9, %r6, %r30;
	mov.f32 	%f41, 0f00000000;
	@%p9 bra 	$L__BB2_7;
	shl.b32 	%r31, %r6, 2;
	mov.u32 	%r32, sdata;
	add.s32 	%r33, %r32, %r31;
	ld.shared.f32 	%f41, [%r33];
$L__BB2_7:
	setp.gt.u32 	%p10, %r6, 31;
	@%p10 bra 	$L__BB2_9;
	mov.b32 	%r34, %f41;
	shfl.sync.down.b32	%r35|%p11, %r34, 16, 31, -1;
	mov.b32 	%f21, %r35;
	add.f32 	%f22, %f41, %f21;
	mov.b32 	%r36, %f22;
	shfl.sync.down.b32	%r37|%p12, %r36, 8, 31, -1;
	mov.b32 	%f23, %r37;
	add.f32 	%f24, %f22, %f23;
	mov.b32 	%r38, %f24;
	shfl.sync.down.b32	%r39|%p13, %r38, 4, 31, -1;
	mov.b32 	%f25, %r39;
	add.f32 	%f26, %f24, %f25;
	mov.b32 	%r40, %f26;
	shfl.sync.down.b32	%r41|%p14, %r40, 2, 31, -1;
	mov.b32 	%f27, %r41;
	add.f32 	%f28, %f26, %f27;
	mov.b32 	%r42, %f28;
	shfl.sync.down.b32	%r43|%p15, %r42, 1, 31, -1;
$L__BB2_9:
	setp.ne.s32 	%p16, %r7, 0;
	shfl.sync.down.b32	%r44|%p17, %r4, 16, 31, -1;
	mov.b32 	%f29, %r44;
	add.f32 	%f30, %f40, %f29;
	mov.b32 	%r45, %f30;
	shfl.sync.down.b32	%r46|%p18, %r45, 8, 31, -1;
	mov.b32 	%f31, %r46;
	add.f32 	%f32, %f30, %f31;
	mov.b32 	%r47, %f32;
	shfl.sync.down.b32	%r48|%p19, %r47, 4, 31, -1;
	mov.b32 	%f33, %r48;
	add.f32 	%f34, %f32, %f33;
	mov.b32 	%r49, %f34;
	shfl.sync.down.b32	%r50|%p20, %r49, 2, 31, -1;
	mov.b32 	%f35, %r50;
	add.f32 	%f36, %f34, %f35;
	mov.b32 	%r51, %f36;
	shfl.sync.down.b32	%r52|%p21, %r51, 1, 31, -1;
	mov.b32 	%f37, %r52;
	add.f32 	%f7, %f36, %f37;
	@%p16 bra 	$L__BB2_11;
	cvta.to.global.u64 	%rd10, %rd7;
	atom.global.add.f32 	%f38, [%rd10], %f7;
$L__BB2_11:
	ret;

}
	// .globl	_Z18coop_reduce_kernelILi256EEvPKfPfi
.visible .entry _Z18coop_reduce_kernelILi256EEvPKfPfi(
	.param .u64 .ptr .align 1 _Z18coop_reduce_kernelILi256EEvPKfPfi_param_0,
	.param .u64 .ptr .align 1 _Z18coop_reduce_kernelILi256EEvPKfPfi_param_1,
	.param .u32 _Z18coop_reduce_kernelILi256EEvPKfPfi_param_2
)
{
	.reg .pred 	%p<22>;
	.reg .b32 	%r<53>;
	.reg .b32 	%f<42>;
	.reg .b64 	%rd<12>;

	ld.param.u64 	%rd6, [_Z18coop_reduce_kernelILi256EEvPKfPfi_param_0];
	ld.param.u64 	%rd7, [_Z18coop_reduce_kernelILi256EEvPKfPfi_param_1];
	ld.param.u32 	%r8, [_Z18coop_reduce_kernelILi256EEvPKfPfi_param_2];
	mov.u32 	%r9, %ctaid.x;
	mov.u32 	%r1, %ntid.x;
	mov.u32 	%r2, %tid.x;
	mad.lo.s32 	%r3, %r9, %r1, %r2;
	setp.ge.u32 	%p1, %r3, %r8;
	mov.f32 	%f40, 0f00000000;
	@%p1 bra 	$L__BB3_3;
	cvt.s64.s32 	%rd11, %r3;
	mov.u32 	%r10, %nctaid.x;
	mul.lo.s32 	%r11, %r1, %r10;
	cvt.s64.s32 	%rd2, %r11;
	cvt.s64.s32 	%rd3, %r8;
	mov.f32 	%f40, 0f00000000;
$L__BB3_2:
	shl.b64 	%rd9, %rd11, 2;
	add.s64 	%rd8, %rd6, %rd9;
	// begin inline asm
	ld.global.nc.f32 %f10, [%rd8];
	// end inline asm
	add.f32 	%f40, %f40, %f10;
	add.s64 	%rd11, %rd11, %rd2;
	setp.lt.u64 	%p2, %rd11, %rd3;
	@%p2 bra 	$L__BB3_2;
$L__BB3_3:
	mov.b32 	%r4, %f40;
	shfl.sync.down.b32	%r12|%p3, %r4, 16, 31, -1;
	mov.b32 	%f11, %r12;
	add.f32 	%f12, %f40, %f11;
	mov.b32 	%r13, %f12;
	shfl.sync.down.b32	%r14|%p4, %r13, 8, 31, -1;
	mov.b32 	%f13, %r14;
	add.f32 	%f14, %f12, %f13;
	mov.b32 	%r15, %f14;
	shfl.sync.down.b32	%r16|%p5, %r15, 4, 31, -1;
	mov.b32 	%f15, %r16;
	add.f32 	%f16, %f14, %f15;
	mov.b32 	%r17, %f16;
	shfl.sync.down.b32	%r18|%p6, %r17, 2, 31, -1;
	mov.b32 	%f17, %r18;
	add.f32 	%f18, %f16, %f17;
	mov.b32 	%r19, %f18;
	shfl.sync.down.b32	%r20|%p7, %r19, 1, 31, -1;
	mov.b32 	%f19, %r20;
	add.f32 	%f4, %f18, %f19;
	mov.u32 	%r21, %tid.y;
	mov.u32 	%r22, %tid.z;
	mov.u32 	%r5, %ntid.y;
	mad.lo.s32 	%r23, %r22, %r5, %r21;
	mad.lo.s32 	%r6, %r23, %r1, %r2;
	and.b32  	%r7, %r6, 31;
	setp.ne.s32 	%p8, %r7, 0;
	@%p8 bra 	$L__BB3_5;
	shr.u32 	%r24, %r6, 3;
	mov.u32 	%r25, sdata;
	add.s32 	%r26, %r25, %r24;
	st.shared.f32 	[%r26], %f4;
$L__BB3_5:
	barrier.sync 	0;
	mul.lo.s32 	%r27, %r1, %r5;
	mov.u32 	%r28, %ntid.z;
	mad.lo.s32 	%r29, %r27, %r28, 31;
	shr.u32 	%r30, %r29, 5;
	setp.ge.u32 	%p9, %r6, %r30;
	mov.f32 	%f41, 0f00000000;
	@%p9 bra 	$L__BB3_7;
	shl.b32 	%r31, %r6, 2;
	mov.u32 	%r32, sdata;
	add.s32 	%r33, %r32, %r31;
	ld.shared.f32 	%f41, [%r33];
$L__BB3_7:
	setp.gt.u32 	%p10, %r6, 31;
	@%p10 bra 	$L__BB3_9;
	mov.b32 	%r34, %f41;
	shfl.sync.down.b32	%r35|%p11, %r34, 16, 31, -1;
	mov.b32 	%f21, %r35;
	add.f32 	%f22, %f41, %f21;
	mov.b32 	%r36, %f22;
	shfl.sync.down.b32	%r37|%p12, %r36, 8, 31, -1;
	mov.b32 	%f23, %r37;
	add.f32 	%f24, %f22, %f23;
	mov.b32 	%r38, %f24;
	shfl.sync.down.b32	%r39|%p13, %r38, 4, 31, -1;
	mov.b32 	%f25, %r39;
	add.f32 	%f26, %f24, %f25;
	mov.b32 	%r40, %f26;
	shfl.sync.down.b32	%r41|%p14, %r40, 2, 31, -1;
	mov.b32 	%f27, %r41;
	add.f32 	%f28, %f26, %f27;
	mov.b32 	%r42, %f28;
	shfl.sync.down.b32	%r43|%p15, %r42, 1, 31, -1;
$L__BB3_9:
	setp.ne.s32 	%p16, %r7, 0;
	shfl.sync.down.b32	%r44|%p17, %r4, 16, 31, -1;
	mov.b32 	%f29, %r44;
	add.f32 	%f30, %f40, %f29;
	mov.b32 	%r45, %f30;
	shfl.sync.down.b32	%r46|%p18, %r45, 8, 31, -1;
	mov.b32 	%f31, %r46;
	add.f32 	%f32, %f30, %f31;
	mov.b32 	%r47, %f32;
	shfl.sync.down.b32	%r48|%p19, %r47, 4, 31, -1;
	mov.b32 	%f33, %r48;
	add.f32 	%f34, %f32, %f33;
	mov.b32 	%r49, %f34;
	shfl.sync.down.b32	%r50|%p20, %r49, 2, 31, -1;
	mov.b32 	%f35, %r50;
	add.f32 	%f36, %f34, %f35;
	mov.b32 	%r51, %f36;
	shfl.sync.down.b32	%r52|%p21, %r51, 1, 31, -1;
	mov.b32 	%f37, %r52;
	add.f32 	%f7, %f36, %f37;
	@%p16 bra 	$L__BB3_11;
	cvta.to.global.u64 	%rd10, %rd7;
	atom.global.add.f32 	%f38, [%rd10], %f7;
$L__BB3_11:
	ret;

}
	// .globl	_Z18coop_reduce_kernelILi512EEvPKfPfi
.visible .entry _Z18coop_reduce_kernelILi512EEvPKfPfi(
	.param .u64 .ptr .align 1 _Z18coop_reduce_kernelILi512EEvPKfPfi_param_0,
	.param .u64 .ptr .align 1 _Z18coop_reduce_kernelILi512EEvPKfPfi_param_1,
	.param .u32 _Z18coop_reduce_kernelILi512EEvPKfPfi_param_2
)
{
	.reg .pred 	%p<22>;
	.reg .b32 	%r<53>;
	.reg .b32 	%f<42>;
	.reg .b64 	%rd<12>;

	ld.param.u64 	%rd6, [_Z18coop_reduce_kernelILi512EEvPKfPfi_param_0];
	ld.param.u64 	%rd7, [_Z18coop_reduce_kernelILi512EEvPKfPfi_param_1];
	ld.param.u32 	%r8, [_Z18coop_reduce_kernelILi512EEvPKfPfi_param_2];
	mov.u32 	%r9, %ctaid.x;
	mov.u32 	%r1, %ntid.x;
	mov.u32 	%r2, %tid.x;
	mad.lo.s32 	%r3, %r9, %r1, %r2;
	setp.ge.u32 	%p1, %r3, %r8;
	mov.f32 	%f40, 0f00000000;
	@%p1 bra 	$L__BB4_3;
	cvt.s64.s32 	%rd11, %r3;
	mov.u32 	%r10, %nctaid.x;
	mul.lo.s32 	%r11, %r1, %r10;
	cvt.s64.s32 	%rd2, %r11;
	cvt.s64.s32 	%rd3, %r8;
	mov.f32 	%f40, 0f00000000;
$L__BB4_2:
	shl.b64 	%rd9, %rd11, 2;
	add.s64 	%rd8, %rd6, %rd9;
	// begin inline asm
	ld.global.nc.f32 %f10, [%rd8];
	// end inline asm
	add.f32 	%f40, %f40, %f10;
	add.s64 	%rd11, %rd11, %rd2;
	setp.lt.u64 	%p2, %rd11, %rd3;
	@%p2 bra 	$L__BB4_2;
$L__BB4_3:
	mov.b32 	%r4, %f40;
	shfl.sync.down.b32	%r12|%p3, %r4, 16, 31, -1;
	mov.b32 	%f11, %r12;
	add.f32 	%f12, %f40, %f11;
	mov.b32 	%r13, %f12;
	shfl.sync.down.b32	%r14|%p4, %r13, 8, 31, -1;
	mov.b32 	%f13, %r14;
	add.f32 	%f14, %f12, %f13;
	mov.b32 	%r15, %f14;
	shfl.sync.down.b32	%r16|%p5, %r15, 4, 31, -1;
	mov.b32 	%f15, %r16;
	add.f32 	%f16, %f14, %f15;
	mov.b32 	%r17, %f16;
	shfl.sync.down.b32	%r18|%p6, %r17, 2, 31, -1;
	mov.b32 	%f17, %r18;
	add.f32 	%f18, %f16, %f17;
	mov.b32 	%r19, %f18;
	shfl.sync.down.b32	%r20|%p7, %r19, 1, 31, -1;
	mov.b32 	%f19, %r20;
	add.f32 	%f4, %f18, %f19;
	mov.u32 	%r21, %tid.y;
	mov.u32 	%r22, %tid.z;
	mov.u32 	%r5, %ntid.y;
	mad.lo.s32 	%r23, %r22, %r5, %r21;
	mad.lo.s32 	%r6, %r23, %r1, %r2;
	and.b32  	%r7, %r6, 31;
	setp.ne.s32 	%p8, %r7, 0;
	@%p8 bra 	$L__BB4_5;
	shr.u32 	%r24, %r6, 3;
	mov.u32 	%r25, sdata;
	add.s32 	%r26, %r25, %r24;
	st.shared.f32 	[%r26], %f4;
$L__BB4_5:
	barrier.sync 	0;
	mul.lo.s32 	%r27, %r1, %r5;
	mov.u32 	%r28, %ntid.z;
	mad.lo.s32 	%r29, %r27, %r28, 31;
	shr.u32 	%r30, %r29, 5;
	setp.ge.u32 	%p9, %r6, %r30;
	mov.f32 	%f41, 0f00000000;
	@%p9 bra 	$L__BB4_7;
	shl.b32 	%r31, %r6, 2;
	mov.u32 	%r32, sdata;
	add.s32 	%r33, %r32, %r31;
	ld.shared.f32 	%f41, [%r33];
$L__BB4_7:
	setp.gt.u32 	%p10, %r6, 31;
	@%p10 bra 	$L__BB4_9;
	mov.b32 	%r34, %f41;
	shfl.sync.down.b32	%r35|%p11, %r34, 16, 31, -1;
	mov.b32 	%f21, %r35;
	add.f32 	%f22, %f41, %f21;
	mov.b32 	%r36, %f22;
	shfl.sync.down.b32	%r37|%p12, %r36, 8, 31, -1;
	mov.b32 	%f23, %r37;
	add.f32 	%f24, %f22, %f23;
	mov.b32 	%r38, %f24;
	shfl.sync.down.b32	%r39|%p13, %r38, 4, 31, -1;
	mov.b32 	%f25, %r39;
	add.f32 	%f26, %f24, %f25;
	mov.b32 	%r40, %f26;
	shfl.sync.down.b32	%r41|%p14, %r40, 2, 31, -1;
	mov.b32 	%f27, %r41;
	add.f32 	%f28, %f26, %f27;
	mov.b32 	%r42, %f28;
	shfl.sync.down.b32	%r43|%p15, %r42, 1, 31, -1;
$L__BB4_9:
	setp.ne.s32 	%p16, %r7, 0;
	shfl.sync.down.b32	%r44|%p17, %r4, 16, 31, -1;
	mov.b32 	%f29, %r44;
	add.f32 	%f30, %f40, %f29;
	mov.b32 	%r45, %f30;
	shfl.sync.down.b32	%r46|%p18, %r45, 8, 31, -1;
	mov.b32 	%f31, %r46;
	add.f32 	%f32, %f30, %f31;
	mov.b32 	%r47, %f32;
	shfl.sync.down.b32	%r48|%p19, %r47, 4, 31, -1;
	mov.b32 	%f33, %r48;
	add.f32 	%f34, %f32, %f33;
	mov.b32 	%r49, %f34;
	shfl.sync.down.b32	%r50|%p20, %r49, 2, 31, -1;
	mov.b32 	%f35, %r50;
	add.f32 	%f36, %f34, %f35;
	mov.b32 	%r51, %f36;
	shfl.sync.down.b32	%r52|%p21, %r51, 1, 31, -1;
	mov.b32 	%f37, %r52;
	add.f32 	%f7, %f36, %f37;
	@%p16 bra 	$L__BB4_11;
	cvta.to.global.u64 	%rd10, %rd7;
	atom.global.add.f32 	%f38, [%rd10], %f7;
$L__BB4_11:
	ret;

}


// ===== COMPILED SASS (sm_100) =====

	.target	sm_100

	.elftype	@"ET_EXEC"


//--------------------- .note.nv.tkinfo           --------------------------
	.section	.note.nv.tkinfo,"",@"SHT_NOTE"
	.sectionflags	@"SHF_NOTE_NV_TKINFO"
	.tkinfo
        /*0018*/ 	.word	0x00000002
        /*0030*/ 	.string	""
        /*0030*/ 	.string	"ptxas"
        /*0030*/ 	.string	"Cuda compilation tools, release 13.0, V13.0.88"
        /*0030*/ 	.string	"Build cuda_13.0.r13.0/compiler.36424714_0"
        /*0030*/ 	.string	"-arch sm_100 -m 64 "



//--------------------- .note.nv.cuinfo           --------------------------
	.section	.note.nv.cuinfo,"",@"SHT_NOTE"
	.sectionflags	@"SHF_NOTE_NV_CUINFO"
        /*0018*/ 	.short	0x0002
        /*001a*/ 	.short	0x0064
        /*001c*/ 	.short	0x0082
	.zero		2


//--------------------- .nv.info                  --------------------------
	.section	.nv.info,"",@"SHT_CUDA_INFO"
	.align	4


	//----- nvinfo : EIATTR_REGCOUNT
	.align		4
        /*0000*/ 	.byte	0x04, 0x2f
        /*0002*/ 	.short	(.L_1 - .L_0)
	.align		4
.L_0:
        /*0004*/ 	.word	index@(_Z18deviceReduceKernelPfS_i)
        /*0008*/ 	.word	0x00000010


	//----- nvinfo : EIATTR_FRAME_SIZE
	.align		4
.L_1:
        /*000c*/ 	.byte	0x04, 0x11
        /*000e*/ 	.short	(.L_3 - .L_2)
	.align		4
.L_2:
        /*0010*/ 	.word	index@(_Z18deviceReduceKernelPfS_i)
        /*0014*/ 	.word	0x00000000


	//----- nvinfo : EIATTR_REGCOUNT
	.align		4
.L_3:
        /*0018*/ 	.byte	0x04, 0x2f
        /*001a*/ 	.short	(.L_5 - .L_4)
	.align		4
.L_4:
        /*001c*/ 	.word	index@(_Z28deviceReduceWarpAtomicKernelPfS_i)
        /*0020*/ 	.word	0x0000000e


	//----- nvinfo : EIATTR_FRAME_SIZE
	.align		4
.L_5:
        /*0024*/ 	.byte	0x04, 0x11
        /*0026*/ 	.short	(.L_7 - .L_6)
	.align		4
.L_6:
        /*0028*/ 	.word	index@(_Z28deviceReduceWarpAtomicKernelPfS_i)
        /*002c*/ 	.word	0x00000000


	//----- nvinfo : EIATTR_REGCOUNT
	.align		4
.L_7:
        /*0030*/ 	.byte	0x04, 0x2f
        /*0032*/ 	.short	(.L_9 - .L_8)
	.align		4
.L_8:
        /*0034*/ 	.word	index@(_Z18coop_reduce_kernelILi128EEvPKfPfi)
        /*0038*/ 	.word	0x0000000e


	//----- nvinfo : EIATTR_FRAME_SIZE
	.align		4
.L_9:
        /*003c*/ 	.byte	0x04, 0x11
        /*003e*/ 	.short	(.L_11 - .L_10)
	.align		4
.L_10:
        /*0040*/ 	.word	index@(_Z18coop_reduce_kernelILi128EEvPKfPfi)
        /*0044*/ 	.word	0x00000000


	//----- nvinfo : EIATTR_REGCOUNT
	.align		4
.L_11:
        /*0048*/ 	.byte	0x04, 0x2f
        /*004a*/ 	.short	(.L_13 - .L_12)
	.align		4
.L_12:
        /*004c*/ 	.word	index@(_Z18coop_reduce_kernelILi256EEvPKfPfi)
        /*0050*/ 	.word	0x0000000e


	//----- nvinfo : EIATTR_FRAME_SIZE
	.align		4
.L_13:
        /*0054*/ 	.byte	0x04, 0x11
        /*0056*/ 	.short	(.L_15 - .L_14)
	.align		4
.L_14:
        /*0058*/ 	.word	index@(_Z18coop_reduce_kernelILi256EEvPKfPfi)
        /*005c*/ 	.word	0x00000000


	//----- nvinfo : EIATTR_REGCOUNT
	.align		4
.L_15:
        /*0060*/ 	.byte	0x04, 0x2f
        /*0062*/ 	.short	(.L_17 - .L_16)
	.align		4
.L_16:
        /*0064*/ 	.word	index@(_Z18coop_reduce_kernelILi512EEvPKfPfi)
        /*0068*/ 	.word	0x0000000e


	//----- nvinfo : EIATTR_FRAME_SIZE
	.align		4
.L_17:
        /*006c*/ 	.byte	0x04, 0x11
        /*006e*/ 	.short	(.L_19 - .L_18)
	.align		4
.L_18:
        /*0070*/ 	.word	index@(_Z18coop_reduce_kernelILi512EEvPKfPfi)
        /*0074*/ 	.word	0x00000000


	//----- nvinfo : EIATTR_MIN_STACK_SIZE
	.align		4
.L_19:
        /*0078*/ 	.byte	0x04, 0x12
        /*007a*/ 	.short	(.L_21 - .L_20)
	.align		4
.L_20:
        /*007c*/ 	.word	index@(_Z18coop_reduce_kernelILi512EEvPKfPfi)
        /*0080*/ 	.word	0x00000000


	//----- nvinfo : EIATTR_MIN_STACK_SIZE
	.align		4
.L_21:
        /*0084*/ 	.byte	0x04, 0x12
        /*0086*/ 	.short	(.L_23 - .L_22)
	.align		4
.L_22:
        /*0088*/ 	.word	index@(_Z18coop_reduce_kernelILi256EEvPKfPfi)
        /*008c*/ 	.word	0x00000000


	//----- nvinfo : EIATTR_MIN_STACK_SIZE
	.align		4
.L_23:
        /*0090*/ 	.byte	0x04, 0x12
        /*0092*/ 	.short	(.L_25 - .L_24)
	.align		4
.L_24:
        /*0094*/ 	.word	index@(_Z18coop_reduce_kernelILi128EEvPKfPfi)
        /*0098*/ 	.word	0x00000000


	//----- nvinfo : EIATTR_MIN_STACK_SIZE
	.align		4
.L_25:
        /*009c*/ 	.byte	0x04, 0x12
        /*009e*/ 	.short	(.L_27 - .L_26)
	.align		4
.L_26:
        /*00a0*/ 	.word	index@(_Z28deviceReduceWarpAtomicKernelPfS_i)
        /*00a4*/ 	.word	0x00000000


	//----- nvinfo : EIATTR_MIN_STACK_SIZE
	.align		4
.L_27:
        /*00a8*/ 	.byte	0x04, 0x12
        /*00aa*/ 	.short	(.L_29 - .L_28)
	.align		4
.L_28:
        /*00ac*/ 	.word	index@(_Z18deviceReduceKernelPfS_i)
        /*00b0*/ 	.word	0x00000000
.L_29:


//--------------------- .nv.compat                --------------------------
	.section	.nv.compat,"",@"SHT_CUDA_COMPAT_INFO"
	.align	4
        /*0000*/ 	.byte	0x02, 0x09, 0x00, 0x00, 0x02, 0x02, 0x01, 0x00, 0x02, 0x05, 0x05, 0x00, 0x03, 0x07, 0x01, 0x01
        /*0010*/ 	.byte	0x02, 0x03, 0x00, 0x00, 0x02, 0x06, 0x01, 0x00, 0x04, 0x0b, 0x08, 0x00, 0x09, 0x00, 0x00, 0x00
        /*0020*/ 	.byte	0x00, 0x00, 0x00, 0x00


//--------------------- .nv.info._Z18coop_reduce_kernelILi512EEvPKfPfi --------------------------
	.section	.nv.info._Z18coop_reduce_kernelILi512EEvPKfPfi,"",@"SHT_CUDA_INFO"
	.sectionflags	@""
	.align	4


	//----- nvinfo : EIATTR_CUDA_API_VERSION
	.align		4
        /*0000*/ 	.byte	0x04, 0x37
        /*0002*/ 	.short	(.L_31 - .L_30)
.L_30:
        /*0004*/ 	.word	0x00000082


	//----- nvinfo : EIATTR_KPARAM_INFO
	.align		4
.L_31:
        /*0008*/ 	.byte	0x04, 0x17
        /*000a*/ 	.short	(.L_33 - .L_32)
.L_32:
        /*000c*/ 	.word	0x00000000
        /*0010*/ 	.short	0x0002
        /*0012*/ 	.short	0x0010
        /*0014*/ 	.byte	0x00, 0xf0, 0x11, 0x00


	//----- nvinfo : EIATTR_KPARAM_INFO
	.align		4
.L_33:
        /*0018*/ 	.byte	0x04, 0x17
        /*001a*/ 	.short	(.L_35 - .L_34)
.L_34:
        /*001c*/ 	.word	0x00000000
        /*0020*/ 	.short	0x0001
        /*0022*/ 	.short	0x0008
        /*0024*/ 	.byte	0x00, 0xf5, 0x21, 0x00


	//----- nvinfo : EIATTR_KPARAM_INFO
	.align		4
.L_35:
        /*0028*/ 	.byte	0x04, 0x17
        /*002a*/ 	.short	(.L_37 - .L_36)
.L_36:
        /*002c*/ 	.word	0x00000000
        /*0030*/ 	.short	0x0000
        /*0032*/ 	.short	0x0000
        /*0034*/ 	.byte	0x00, 0xf5, 0x21, 0x00


	//----- nvinfo : EIATTR_SPARSE_MMA_MASK
	.align		4
.L_37:
        /*0038*/ 	.byte	0x03, 0x50
        /*003a*/ 	.short	0x0000


	//----- nvinfo : EIATTR_MAXREG_COUNT
	.align		4
        /*003c*/ 	.byte	0x03, 0x1b
        /*003e*/ 	.short	0x00ff


	//----- nvinfo : EIATTR_NUM_BARRIERS
	.align		4
        /*0040*/ 	.byte	0x02, 0x4c
        /*0042*/ 	.byte	0x01
	.zero		1


	//----- nvinfo : EIATTR_MERCURY_ISA_VERSION
	.align		4
        /*0044*/ 	.byte	0x03, 0x5f
        /*0046*/ 	.short	0x0101


	//----- nvinfo : EIATTR_COOP_GROUP_MASK_REGIDS
	.align		4
        /*0048*/ 	.byte	0x04, 0x29
        /*004a*/ 	.short	(.L_39 - .L_38)


	//   ....[0]....
.L_38:
        /*004c*/ 	.word	0xffffffff


	//   ....[1]....
        /*0050*/ 	.word	0xffffffff


	//   ....[2]....
        /*0054*/ 	.word	0xffffffff


	//   ....[3]....
        /*0058*/ 	.word	0xffffffff


	//   ....[4]....
        /*005c*/ 	.word	0xffffffff


	//   ....[5]....
        /*0060*/ 	.word	0xffffffff


	//   ....[6]....
        /*0064*/ 	.word	0xffffffff


	//   ....[7]....
        /*0068*/ 	.word	0xffffffff


	//   ....[8]....
        /*006c*/ 	.word	0xffffffff


	//   ....[9]....
        /*0070*/ 	.word	0xffffffff


	//   ....[10]....
        /*0074*/ 	.word	0xffffffff


	//   ....[11]....
        /*0078*/ 	.word	0xffffffff


	//   ....[12]....
        /*007c*/ 	.word	0xffffffff


	//   ....[13]....
        /*0080*/ 	.word	0xffffffff


	//   ....[14]....
        /*0084*/ 	.word	0xffffffff


	//   ....[15]....
        /*0088*/ 	.word	0x05000008


	//   ....[16]....
        /*008c*/ 	.word	0x05000008


	//   ....[17]....
        /*0090*/ 	.word	0x05000008


	//   ....[18]....
        /*0094*/ 	.word	0x05000008


	//   ....[19]....
        /*0098*/ 	.word	0x05000008


	//   ....[20]....
        /*009c*/ 	.word	0x05000008


	//   ....[21]....
        /*00a0*/ 	.word	0x05000008


	//   ....[22]....
        /*00a4*/ 	.word	0x05000008


	//   ....[23]....
        /*00a8*/ 	.word	0x05000008


	//   ....[24]....
        /*00ac*/ 	.word	0x05000008


	//----- nvinfo : EIATTR_COOP_GROUP_INSTR_OFFSETS
	.align		4
.L_39:
        /*00b0*/ 	.byte	0x04, 0x28
        /*00b2*/ 	.short	(.L_41 - .L_40)


	//   ....[0]....
.L_40:
        /*00b4*/ 	.word	0x000001c0


	//   ....[1]....
        /*00b8*/ 	.word	0x00000240


	//   ....[2]....
        /*00bc*/ 	.word	0x00000280


	//   ....[3]....
        /*00c0*/ 	.word	0x00000320


	//   ....[4]....
        /*00c4*/ 	.word	0x00000370


	//   ....[5]....
        /*00c8*/ 	.word	0x000003c0


	//   ....[6]....
        /*00cc*/ 	.word	0x00000420


	//   ....[7]....
        /*00d0*/ 	.word	0x00000440


	//   ....[8]....
        /*00d4*/ 	.word	0x00000460


	//   ....[9]....
        /*00d8*/ 	.word	0x00000480


	//   ....[10]....
        /*00dc*/ 	.word	0x00000500


	//   ....[11]....
        /*00e0*/ 	.word	0x00000520


	//   ....[12]....
        /*00e4*/ 	.word	0x00000540


	//   ....[13]....
        /*00e8*/ 	.word	0x00000560


	//   ....[14]....
        /*00ec*/ 	.word	0x00000580


	//   ....[15]....
        /*00f0*/ 	.word	0x00000620


	//   ....[16]....
        /*00f4*/ 	.word	0x00000690


	//   ....[17]....
        /*00f8*/ 	.word	0x00000700


	//   ....[18]....
        /*00fc*/ 	.word	0x00000770


	//   ....[19]....
        /*0100*/ 	.word	0x00000800


	//   ....[20]....
        /*0104*/ 	.word	0x000008a0


	//   ....[21]....
        /*0108*/ 	.word	0x00000930


	//   ....[22]....
        /*010c*/ 	.word	0x000009a0


	//   ....[23]....
        /*0110*/ 	.word	0x00000a10


	//   ....[24]....
        /*0114*/ 	.word	0x00000a80


	//----- nvinfo : EIATTR_VRC_CTA_INIT_COUNT
	.align		4
.L_41:
        /*0118*/ 	.byte	0x02, 0x4a
	.zero		1
	.zero		1


	//----- nvinfo : EIATTR_EXIT_INSTR_OFFSETS
	.align		4
        /*011c*/ 	.byte	0x04, 0x1c
        /*011e*/ 	.short	(.L_43 - .L_42)


	//   ....[0]....
.L_42:
        /*0120*/ 	.word	0x00000590


	//   ....[1]....
        /*0124*/ 	.word	0x000005d0


	//----- nvinfo : EIATTR_CRS_STACK_SIZE
	.align		4
.L_43:
        /*0128*/ 	.byte	0x04, 0x1e
        /*012a*/ 	.short	(.L_45 - .L_44)
.L_44:
        /*012c*/ 	.word	0x00000000


	//----- nvinfo : EIATTR_CBANK_PARAM_SIZE
	.align		4
.L_45:
        /*0130*/ 	.byte	0x03, 0x19
        /*0132*/ 	.short	0x0014


	//----- nvinfo : EIATTR_PARAM_CBANK
	.align		4
        /*0134*/ 	.byte	0x04, 0x0a
        /*0136*/ 	.short	(.L_47 - .L_46)
	.align		4
.L_46:
        /*0138*/ 	.word	index@(.nv.constant0._Z18coop_reduce_kernelILi512EEvPKfPfi)
        /*013c*/ 	.short	0x0380
        /*013e*/ 	.short	0x0014


	//----- nvinfo : EIATTR_SW_WAR
	.align		4
.L_47:
        /*0140*/ 	.byte	0x04, 0x36
        /*0142*/ 	.short	(.L_49 - .L_48)
.L_48:
        /*0144*/ 	.word	0x00000008
.L_49:


//--------------------- .nv.info._Z18coop_reduce_kernelILi256EEvPKfPfi --------------------------
	.section	.nv.info._Z18coop_reduce_kernelILi256EEvPKfPfi,"",@"SHT_CUDA_INFO"
	.sectionflags	@""
	.align	4


	//----- nvinfo : EIATTR_CUDA_API_VERSION
	.align		4
        /*0000*/ 	.byte	0x04, 0x37
        /*0002*/ 	.short	(.L_51 - .L_50)
.L_50:
        /*0004*/ 	.word	0x00000082


	//----- nvinfo : EIATTR_KPARAM_INFO
	.align		4
.L_51:
        /*0008*/ 	.byte	0x04, 0x17
        /*000a*/ 	.short	(.L_53 - .L_52)
.L_52:
        /*000c*/ 	.word	0x00000000
        /*0010*/ 	.short	0x0002
        /*0012*/ 	.short	0x0010
        /*0014*/ 	.byte	0x00, 0xf0, 0x11, 0x00


	//----- nvinfo : EIATTR_KPARAM_INFO
	.align		4
.L_53:
        /*0018*/ 	.byte	0x04, 0x17
        /*001a*/ 	.short	(.L_55 - .L_54)
.L_54:
        /*001c*/ 	.word	0x00000000
        /*0020*/ 	.short	0x0001
        /*0022*/ 	.short	0x0008
        /*0024*/ 	.byte	0x00, 0xf5, 0x21, 0x00


	//----- nvinfo : EIATTR_KPARAM_INFO
	.align		4
.L_55:
        /*0028*/ 	.byte	0x04, 0x17
        /*002a*/ 	.short	(.L_57 - .L_56)
.L_56:
        /*002c*/ 	.word	0x00000000
        /*0030*/ 	.short	0x0000
        /*0032*/ 	.short	0x0000
        /*0034*/ 	.byte	0x00, 0xf5, 0x21, 0x00


	//----- nvinfo : EIATTR_SPARSE_MMA_MASK
	.align		4
.L_57:
        /*0038*/ 	.byte	0x03, 0x50
        /*003a*/ 	.short	0x0000


	//----- nvinfo : EIATTR_MAXREG_COUNT
	.align		4
        /*003c*/ 	.byte	0x03, 0x1b
        /*003e*/ 	.short	0x00ff


	//----- nvinfo : EIATTR_NUM_BARRIERS
	.align		4
        /*0040*/ 	.byte	0x02, 0x4c
        /*0042*/ 	.byte	0x01
	.zero		1


	//----- nvinfo : EIATTR_MERCURY_ISA_VERSION
	.align		4
        /*0044*/ 	.byte	0x03, 0x5f
        /*0046*/ 	.short	0x0101


	//----- nvinfo : EIATTR_COOP_GROUP_MASK_REGIDS
	.align		4
        /*0048*/ 	.byte	0x04, 0x29
        /*004a*/ 	.short	(.L_59 - .L_58)


	//   ....[0]....
.L_58:
        /*004c*/ 	.word	0xffffffff


	//   ....[1]....
        /*0050*/ 	.word	0xffffffff


	//   ....[2]....
        /*0054*/ 	.word	0xffffffff


	//   ....[3]....
        /*0058*/ 	.word	0xffffffff


	//   ....[4]....
        /*005c*/ 	.word	0xffffffff


	//   ....[5]....
        /*0060*/ 	.word	0xffffffff


	//   ....[6]....
        /*0064*/ 	.word	0xffffffff


	//   ....[7]....
        /*0068*/ 	.word	0xffffffff


	//   ....[8]....
        /*006c*/ 	.word	0xffffffff


	//   ....[9]....
        /*0070*/ 	.word	0xffffffff


	//   ....[10]....
        /*0074*/ 	.word	0xffffffff


	//   ....[11]....
        /*0078*/ 	.word	0xffffffff


	//   ....[12]....
        /*007c*/ 	.word	0xffffffff


	//   ....[13]....
        /*0080*/ 	.word	0xffffffff


	//   ....[14]....
        /*0084*/ 	.word	0xffffffff


	//   ....[15]....
        /*0088*/ 	.word	0x05000008


	//   ....[16]....
        /*008c*/ 	.word	0x05000008


	//   ....[17]....
        /*0090*/ 	.word	0x05000008


	//   ....[18]....
        /*0094*/ 	.word	0x05000008


	//   ....[19]....
        /*0098*/ 	.word	0x05000008


	//   ....[20]....
        /*009c*/ 	.word	0x05000008


	//   ....[21]....
        /*00a0*/ 	.word	0x05000008


	//   ....[22]....
        /*00a4*/ 	.word	0x05000008


	//   ....[23]....
        /*00a8*/ 	.word	0x05000008


	//   ....[24]....
        /*00ac*/ 	.word	0x05000008


	//----- nvinfo : EIATTR_COOP_GROUP_INSTR_OFFSETS
	.align		4
.L_59:
        /*00b0*/ 	.byte	0x04, 0x28
        /*00b2*/ 	.short	(.L_61 - .L_60)


	//   ....[0]....
.L_60:
        /*00b4*/ 	.word	0x000001c0


	//   ....[1]....
        /*00b8*/ 	.word	0x00000240


	//   ....[2]....
        /*00bc*/ 	.word	0x00000280


	//   ....[3]....
        /*00c0*/ 	.word	0x00000320


	//   ....[4]....
        /*00c4*/ 	.word	0x00000370


	//   ....[5]....
        /*00c8*/ 	.word	0x000003c0


	//   ....[6]....
        /*00cc*/ 	.word	0x00000420


	//   ....[7]....
        /*00d0*/ 	.word	0x00000440


	//   ....[8]....
        /*00d4*/ 	.word	0x00000460


	//   ....[9]....
        /*00d8*/ 	.word	0x00000480


	//   ....[10]....
        /*00dc*/ 	.word	0x00000500


	//   ....[11]....
        /*00e0*/ 	.word	0x00000520


	//   ....[12]....
        /*00e4*/ 	.word	0x00000540


	//   ....[13]....
        /*00e8*/ 	.word	0x00000560


	//   ....[14]....
        /*00ec*/ 	.word	0x00000580


	//   ....[15]....
        /*00f0*/ 	.word	0x00000620


	//   ....[16]....
        /*00f4*/ 	.word	0x00000690


	//   ....[17]....
        /*00f8*/ 	.word	0x00000700


	//   ....[18]....
        /*00fc*/ 	.word	0x00000770


	//   ....[19]....
        /*0100*/ 	.word	0x00000800


	//   ....[20]....
        /*0104*/ 	.word	0x000008a0


	//   ....[21]....
        /*0108*/ 	.word	0x00000930


	//   ....[22]....
        /*010c*/ 	.word	0x000009a0


	//   ....[23]....
        /*0110*/ 	.word	0x00000a10


	//   ....[24]....
        /*0114*/ 	.word	0x00000a80


	//----- nvinfo : EIATTR_VRC_CTA_INIT_COUNT
	.align		4
.L_61:
        /*0118*/ 	.byte	0x02, 0x4a
	.zero		1
	.zero		1


	//----- nvinfo : EIATTR_EXIT_INSTR_OFFSETS
	.align		4
        /*011c*/ 	.byte	0x04, 0x1c
        /*011e*/ 	.short	(.L_63 - .L_62)


	//   ....[0]....
.L_62:
        /*0120*/ 	.word	0x00000590


	//   ....[1]....
        /*0124*/ 	.word	0x000005d0


	//----- nvinfo : EIATTR_CRS_STACK_SIZE
	.align		4
.L_63:
        /*0128*/ 	.byte	0x04, 0x1e
        /*012a*/ 	.short	(.L_65 - .L_64)
.L_64:
        /*012c*/ 	.word	0x00000000


	//----- nvinfo : EIATTR_CBANK_PARAM_SIZE
	.align		4
.L_65:
        /*0130*/ 	.byte	0x03, 0x19
        /*0132*/ 	.short	0x0014


	//----- nvinfo : EIATTR_PARAM_CBANK
	.align		4
        /*0134*/ 	.byte	0x04, 0x0a
        /*0136*/ 	.short	(.L_67 - .L_66)
	.align		4
.L_66:
        /*0138*/ 	.word	index@(.nv.constant0._Z18coop_reduce_kernelILi256EEvPKfPfi)
        /*013c*/ 	.short	0x0380
        /*013e*/ 	.short	0x0014


	//----- nvinfo : EIATTR_SW_WAR
	.align		4
.L_67:
        /*0140*/ 	.byte	0x04, 0x36
        /*0142*/ 	.short	(.L_69 - .L_68)
.L_68:
        /*0144*/ 	.word	0x00000008
.L_69:


//--------------------- .nv.info._Z18coop_reduce_kernelILi128EEvPKfPfi --------------------------
	.section	.nv.info._Z18coop_reduce_kernelILi128EEvPKfPfi,"",@"SHT_CUDA_INFO"
	.sectionflags	@""
	.align	4


	//----- nvinfo : EIATTR_CUDA_API_VERSION
	.align		4
        /*0000*/ 	.byte	0x04, 0x37
        /*0002*/ 	.short	(.L_71 - .L_70)
.L_70:
        /*0004*/ 	.word	0x00000082


	//----- nvinfo : EIATTR_KPARAM_INFO
	.align		4
.L_71:
        /*0008*/ 	.byte	0x04, 0x17
        /*000a*/ 	.short	(.L_73 - .L_72)
.L_72:
        /*000c*/ 	.word	0x00000000
        /*0010*/ 	.short	0x0002
        /*0012*/ 	.short	0x0010
        /*0014*/ 	.byte	0x00, 0xf0, 0x11, 0x00


	//----- nvinfo : EIATTR_KPARAM_INFO
	.align		4
.L_73:
        /*0018*/ 	.byte	0x04, 0x17
        /*001a*/ 	.short	(.L_75 - .L_74)
.L_74:
        /*001c*/ 	.word	0x00000000
        /*0020*/ 	.short	0x0001
        /*0022*/ 	.short	0x0008
        /*0024*/ 	.byte	0x00, 0xf5, 0x21, 0x00


	//----- nvinfo : EIATTR_KPARAM_INFO
	.align		4
.L_75:
        /*0028*/ 	.byte	0x04, 0x17
        /*002a*/ 	.short	(.L_77 - .L_76)
.L_76:
        /*002c*/ 	.word	0x00000000
        /*0030*/ 	.short	0x0000
        /*0032*/ 	.short	0x0000
        /*0034*/ 	.byte	0x00, 0xf5, 0x21, 0x00


	//----- nvinfo : EIATTR_SPARSE_MMA_MASK
	.align		4
.L_77:
        /*0038*/ 	.byte	0x03, 0x50
        /*003a*/ 	.short	0x0000


	//----- nvinfo : EIATTR_MAXREG_COUNT
	.align		4
        /*003c*/ 	.byte	0x03, 0x1b
        /*003e*/ 	.short	0x00ff


	//----- nvinfo : EIATTR_NUM_BARRIERS
	.align		4
        /*0040*/ 	.byte	0x02, 0x4c
        /*0042*/ 	.byte	0x01
	.zero		1


	//----- nvinfo : EIATTR_MERCURY_ISA_VERSION
	.align		4
        /*0044*/ 	.byte	0x03, 0x5f
        /*0046*/ 	.short	0x0101


	//----- nvinfo : EIATTR_COOP_GROUP_MASK_REGIDS
	.align		4
        /*0048*/ 	.byte	0x04, 0x29
        /*004a*/ 	.short	(.L_79 - .L_78)


	//   ....[0]....
.L_78:
        /*004c*/ 	.word	0xffffffff


	//   ....[1]....
        /*0050*/ 	.word	0xffffffff


	//   ....[2]....
        /*0054*/ 	.word	0xffffffff


	//   ....[3]....
        /*0058*/ 	.word	0xffffffff


	//   ....[4]....
        /*005c*/ 	.word	0xffffffff


	//   ....[5]....
        /*0060*/ 	.word	0xffffffff


	//   ....[6]....
        /*0064*/ 	.word	0xffffffff


	//   ....[7]....
        /*0068*/ 	.word	0xffffffff


	//   ....[8]....
        /*006c*/ 	.word	0xffffffff


	//   ....[9]....
        /*0070*/ 	.word	0xffffffff


	//   ....[10]....
        /*0074*/ 	.word	0xffffffff


	//   ....[11]....
        /*0078*/ 	.word	0xffffffff


	//   ....[12]....
        /*007c*/ 	.word	0xffffffff


	//   ....[13]....
        /*0080*/ 	.word	0xffffffff


	//   ....[14]....
        /*0084*/ 	.word	0xffffffff


	//   ....[15]....
        /*0088*/ 	.word	0x05000008


	//   ....[16]....
        /*008c*/ 	.word	0x05000008


	//   ....[17]....
        /*0090*/ 	.word	0x05000008


	//   ....[18]....
        /*0094*/ 	.word	0x05000008


	//   ....[19]....
        /*0098*/ 	.word	0x05000008


	//   ....[20]....
        /*009c*/ 	.word	0x05000008


	//   ....[21]....
        /*00a0*/ 	.word	0x05000008


	//   ....[22]....
        /*00a4*/ 	.word	0x05000008


	//   ....[23]....
        /*00a8*/ 	.word	0x05000008


	//   ....[24]....
        /*00ac*/ 	.word	0x05000008


	//----- nvinfo : EIATTR_COOP_GROUP_INSTR_OFFSETS
	.align		4
.L_79:
        /*00b0*/ 	.byte	0x04, 0x28
        /*00b2*/ 	.short	(.L_81 - .L_80)


	//   ....[0]....
.L_80:
        /*00b4*/ 	.word	0x000001c0


	//   ....[1]....
        /*00b8*/ 	.word	0x00000240


	//   ....[2]....
        /*00bc*/ 	.word	0x00000280


	//   ....[3]....
        /*00c0*/ 	.word	0x00000320


	//   ....[4]....
        /*00c4*/ 	.word	0x00000370


	//   ....[5]....
        /*00c8*/ 	.word	0x000003c0


	//   ....[6]....
        /*00cc*/ 	.word	0x00000420


	//   ....[7]....
        /*00d0*/ 	.word	0x00000440


	//   ....[8]....
        /*00d4*/ 	.word	0x00000460


	//   ....[9]....
        /*00d8*/ 	.word	0x00000480


	//   ....[10]....
        /*00dc*/ 	.word	0x00000500


	//   ....[11]....
        /*00e0*/ 	.word	0x00000520


	//   ....[12]....
        /*00e4*/ 	.word	0x00000540


	//   ....[13]....
        /*00e8*/ 	.word	0x00000560


	//   ....[14]....
        /*00ec*/ 	.word	0x00000580


	//   ....[15]....
        /*00f0*/ 	.word	0x00000620


	//   ....[16]....
        /*00f4*/ 	.word	0x00000690


	//   ....[17]....
        /*00f8*/ 	.word	0x00000700


	//   ....[18]....
        /*00fc*/ 	.word	0x00000770


	//   ....[19]....
        /*0100*/ 	.word	0x00000800


	//   ....[20]....
        /*0104*/ 	.word	0x000008a0


	//   ....[21]....
        /*0108*/ 	.word	0x00000930


	//   ....[22]....
        /*010c*/ 	.word	0x000009a0


	//   ....[23]....
        /*0110*/ 	.word	0x00000a10


	//   ....[24]....
        /*0114*/ 	.word	0x00000a80


	//----- nvinfo : EIATTR_VRC_CTA_INIT_COUNT
	.align		4
.L_81:
        /*0118*/ 	.byte	0x02, 0x4a
	.zero		1
	.zero		1


	//----- nvinfo : EIATTR_EXIT_INSTR_OFFSETS
	.align		4
        /*011c*/ 	.byte	0x04, 0x1c
        /*011e*/ 	.short	(.L_83 - .L_82)


	//   ....[0]....
.L_82:
        /*0120*/ 	.word	0x00000590


	//   ....[1]....
        /*0124*/ 	.word	0x000005d0


	//----- nvinfo : EIATTR_CRS_STACK_SIZE
	.align		4
.L_83:
        /*0128*/ 	.byte	0x04, 0x1e
        /*012a*/ 	.short	(.L_85 - .L_84)
.L_84:
        /*012c*/ 	.word	0x00000000


	//----- nvinfo : EIATTR_CBANK_PARAM_SIZE
	.align		4
.L_85:
        /*0130*/ 	.byte	0x03, 0x19
        /*0132*/ 	.short	0x0014


	//----- nvinfo : EIATTR_PARAM_CBANK
	.align		4
        /*0134*/ 	.byte	0x04, 0x0a
        /*0136*/ 	.short	(.L_87 - .L_86)
	.align		4
.L_86:
        /*0138*/ 	.word	index@(.nv.constant0._Z18coop_reduce_kernelILi128EEvPKfPfi)
        /*013c*/ 	.short	0x0380
        /*013e*/ 	.short	0x0014


	//----- nvinfo : EIATTR_SW_WAR
	.align		4
.L_87:
        /*0140*/ 	.byte	0x04, 0x36
        /*0142*/ 	.short	(.L_89 - .L_88)
.L_88:
        /*0144*/ 	.word	0x00000008
.L_89:


//--------------------- .nv.info._Z28deviceReduceWarpAtomicKernelPfS_i --------------------------
	.section	.nv.info._Z28deviceReduceWarpAtomicKernelPfS_i,"",@"SHT_CUDA_INFO"
	.sectionflags	@""
	.align	4


	//----- nvinfo : EIATTR_CUDA_API_VERSION
	.align		4
        /*0000*/ 	.byte	0x04, 0x37
        /*0002*/ 	.short	(.L_91 - .L_90)
.L_90:
        /*0004*/ 	.word	0x00000082


	//----- nvinfo : EIATTR_KPARAM_INFO
	.align		4
.L_91:
        /*0008*/ 	.byte	0x04, 0x17
        /*000a*/ 	.short	(.L_93 - .L_92)
.L_92:
        /*000c*/ 	.word	0x00000000
        /*0010*/ 	.short	0x0002
        /*0012*/ 	.short	0x0010
        /*0014*/ 	.byte	0x00, 0xf0, 0x11, 0x00


	//----- nvinfo : EIATTR_KPARAM_INFO
	.align		4
.L_93:
        /*0018*/ 	.byte	0x04, 0x17
        /*001a*/ 	.short	(.L_95 - .L_94)
.L_94:
        /*001c*/ 	.word	0x00000000
        /*0020*/ 	.short	0x0001
        /*0022*/ 	.short	0x0008
        /*0024*/ 	.byte	0x00, 0xf5, 0x21, 0x00


	//----- nvinfo : EIATTR_KPARAM_INFO
	.align		4
.L_95:
        /*0028*/ 	.byte	0x04, 0x17
        /*002a*/ 	.short	(.L_97 - .L_96)
.L_96:
        /*002c*/ 	.word	0x00000000
        /*0030*/ 	.short	0x0000
        /*0032*/ 	.short	0x0000
        /*0034*/ 	.byte	0x00, 0xf5, 0x21, 0x00


	//----- nvinfo : EIATTR_SPARSE_MMA_MASK
	.align		4
.L_97:
        /*0038*/ 	.byte	0x03, 0x50
        /*003a*/ 	.short	0x0000


	//----- nvinfo : EIATTR_MAXREG_COUNT
	.align		4
        /*003c*/ 	.byte	0x03, 0x1b
        /*003e*/ 	.short	0x00ff


	//----- nvinfo : EIATTR_MERCURY_ISA_VERSION
	.align		4
        /*0040*/ 	.byte	0x03, 0x5f
        /*0042*/ 	.short	0x0101


	//----- nvinfo : EIATTR_COOP_GROUP_MASK_REGIDS
	.align		4
        /*0044*/ 	.byte	0x04, 0x29
        /*0046*/ 	.short	(.L_99 - .L_98)


	//   ....[0]....
.L_98:
        /*0048*/ 	.word	0x05000003


	//   ....[1]....
        /*004c*/ 	.word	0x05000003


	//   ....[2]....
        /*0050*/ 	.word	0x05000003


	//   ....[3]....
        /*0054*/ 	.word	0x05000003


	//   ....[4]....
        /*0058*/ 	.word	0x05000003


	//----- nvinfo : EIATTR_COOP_GROUP_INSTR_OFFSETS
	.align		4
.L_99:
        /*005c*/ 	.byte	0x04, 0x28
        /*005e*/ 	.short	(.L_101 - .L_100)


	//   ....[0]....
.L_100:
        /*0060*/ 	.word	0x000001e0


	//   ....[1]....
        /*0064*/ 	.word	0x00000200


	//   ....[2]....
        /*0068*/ 	.word	0x00000220


	//   ....[3]....
        /*006c*/ 	.word	0x00000240


	//   ....[4]....
        /*0070*/ 	.word	0x00000260


	//----- nvinfo : EIATTR_VRC_CTA_INIT_COUNT
	.align		4
.L_101:
        /*0074*/ 	.byte	0x02, 0x4a
	.zero		1
	.zero		1


	//----- nvinfo : EIATTR_EXIT_INSTR_OFFSETS
	.align		4
        /*0078*/ 	.byte	0x04, 0x1c
        /*007a*/ 	.short	(.L_103 - .L_102)


	//   ....[0]....
.L_102:
        /*007c*/ 	.word	0x00000270


	//   ....[1]....
        /*0080*/ 	.word	0x000002b0


	//----- nvinfo : EIATTR_CRS_STACK_SIZE
	.align		4
.L_103:
        /*0084*/ 	.byte	0x04, 0x1e
        /*0086*/ 	.short	(.L_105 - .L_104)
.L_104:
        /*0088*/ 	.word	0x00000000


	//----- nvinfo : EIATTR_CBANK_PARAM_SIZE
	.align		4
.L_105:
        /*008c*/ 	.byte	0x03, 0x19
        /*008e*/ 	.short	0x0014


	//----- nvinfo : EIATTR_PARAM_CBANK
	.align		4
        /*0090*/ 	.byte	0x04, 0x0a
        /*0092*/ 	.short	(.L_107 - .L_106)
	.align		4
.L_106:
        /*0094*/ 	.word	index@(.nv.constant0._Z28deviceReduceWarpAtomicKernelPfS_i)
        /*0098*/ 	.short	0x0380
        /*009a*/ 	.short	0x0014


	//----- nvinfo : EIATTR_SW_WAR
	.align		4
.L_107:
        /*009c*/ 	.byte	0x04, 0x36
        /*009e*/ 	.short	(.L_109 - .L_108)
.L_108:
        /*00a0*/ 	.word	0x00000008
.L_109:


//--------------------- .nv.info._Z18deviceReduceKernelPfS_i --------------------------
	.section	.nv.info._Z18deviceReduceKernelPfS_i,"",@"SHT_CUDA_INFO"
	.sectionflags	@""
	.align	4


	//----- nvinfo : EIATTR_CUDA_API_VERSION
	.align		4
        /*0000*/ 	.byte	0x04, 0x37
        /*0002*/ 	.short	(.L_111 - .L_110)
.L_110:
        /*0004*/ 	.word	0x00000082


	//----- nvinfo : EIATTR_KPARAM_INFO
	.align		4
.L_111:
        /*0008*/ 	.byte	0x04, 0x17
        /*000a*/ 	.short	(.L_113 - .L_112)
.L_112:
        /*000c*/ 	.word	0x00000000
        /*0010*/ 	.short	0x0002
        /*0012*/ 	.short	0x0010
        /*0014*/ 	.byte	0x00, 0xf0, 0x11, 0x00


	//----- nvinfo : EIATTR_KPARAM_INFO
	.align		4
.L_113:
        /*0018*/ 	.byte	0x04, 0x17
        /*001a*/ 	.short	(.L_115 - .L_114)
.L_114:
        /*001c*/ 	.word	0x00000000
        /*0020*/ 	.short	0x0001
        /*0022*/ 	.short	0x0008
        /*0024*/ 	.byte	0x00, 0xf5, 0x21, 0x00


	//----- nvinfo : EIATTR_KPARAM_INFO
	.align		4
.L_115:
        /*0028*/ 	.byte	0x04, 0x17
        /*002a*/ 	.short	(.L_117 - .L_116)
.L_116:
        /*002c*/ 	.word	0x00000000
        /*0030*/ 	.short	0x0000
        /*0032*/ 	.short	0x0000
        /*0034*/ 	.byte	0x00, 0xf5, 0x21, 0x00


	//----- nvinfo : EIATTR_SPARSE_MMA_MASK
	.align		4
.L_117:
        /*0038*/ 	.byte	0x03, 0x50
        /*003a*/ 	.short	0x0000


	//----- nvinfo : EIATTR_MAXREG_COUNT
	.align		4
        /*003c*/ 	.byte	0x03, 0x1b
        /*003e*/ 	.short	0x00ff


	//----- nvinfo : EIATTR_NUM_BARRIERS
	.align		4
        /*0040*/ 	.byte	0x02, 0x4c
        /*0042*/ 	.byte	0x01
	.zero		1


	//----- nvinfo : EIATTR_MERCURY_ISA_VERSION
	.align		4
        /*0044*/ 	.byte	0x03, 0x5f
        /*0046*/ 	.short	0x0101


	//----- nvinfo : EIATTR_COOP_GROUP_MASK_REGIDS
	.align		4
        /*0048*/ 	.byte	0x04, 0x29
        /*004a*/ 	.short	(.L_119 - .L_118)


	//   ....[0]....
.L_118:
        /*004c*/ 	.word	0x05000005


	//   ....[1]....
        /*0050*/ 	.word	0x05000005


	//   ....[2]....
        /*0054*/ 	.word	0x05000005


	//   ....[3]....
        /*0058*/ 	.word	0x05000005


	//   ....[4]....
        /*005c*/ 	.word	0x05000005


	//   ....[5]....
        /*0060*/ 	.word	0x05000005


	//   ....[6]....
        /*0064*/ 	.word	0x05000005


	//   ....[7]....
        /*0068*/ 	.word	0x05000005


	//   ....[8]....
        /*006c*/ 	.word	0x05000005


	//   ....[9]....
        /*0070*/ 	.word	0x05000005


	//----- nvinfo : EIATTR_COOP_GROUP_INSTR_OFFSETS
	.align		4
.L_119:
        /*0074*/ 	.byte	0x04, 0x28
        /*0076*/ 	.short	(.L_121 - .L_120)


	//   ....[0]....
.L_120:
        /*0078*/ 	.word	0x000001f0


	//   ....[1]....
        /*007c*/ 	.word	0x00000240


	//   ....[2]....
        /*0080*/ 	.word	0x00000270


	//   ....[3]....
        /*0084*/ 	.word	0x000002c0


	//   ....[4]....
        /*0088*/ 	.word	0x00000310


	//   ....[5]....
        /*008c*/ 	.word	0x000003a0


	//   ....[6]....
        /*0090*/ 	.word	0x000003c0


	//   ....[7]....
        /*0094*/ 	.word	0x000003e0


	//   ....[8]....
        /*0098*/ 	.word	0x00000400


	//   ....[9]....
        /*009c*/ 	.word	0x00000420


	//----- nvinfo : EIATTR_VRC_CTA_INIT_COUNT
	.align		4
.L_121:
        /*00a0*/ 	.byte	0x02, 0x4a
	.zero		1
	.zero		1


	//----- nvinfo : EIATTR_EXIT_INSTR_OFFSETS
	.align		4
        /*00a4*/ 	.byte	0x04, 0x1c
        /*00a6*/ 	.short	(.L_123 - .L_122)


	//   ....[0]....
.L_122:
        /*00a8*/ 	.word	0x00000370


	//   ....[1]....
        /*00ac*/ 	.word	0x00000430


	//   ....[2]....
        /*00b0*/ 	.word	0x00000480


	//----- nvinfo : EIATTR_CRS_STACK_SIZE
	.align		4
.L_123:
        /*00b4*/ 	.byte	0x04, 0x1e
        /*00b6*/ 	.short	(.L_125 - .L_124)
.L_124:
        /*00b8*/ 	.word	0x00000000


	//----- nvinfo : EIATTR_CBANK_PARAM_SIZE
	.align		4
.L_125:
        /*00bc*/ 	.byte	0x03, 0x19
        /*00be*/ 	.short	0x0014


	//----- nvinfo : EIATTR_PARAM_CBANK
	.align		4
        /*00c0*/ 	.byte	0x04, 0x0a
        /*00c2*/ 	.short	(.L_127 - .L_126)
	.align		4
.L_126:
        /*00c4*/ 	.word	index@(.nv.constant0._Z18deviceReduceKernelPfS_i)
        /*00c8*/ 	.short	0x0380
        /*00ca*/ 	.short	0x0014


	//----- nvinfo : EIATTR_SW_WAR
	.align		4
.L_127:
        /*00cc*/ 	.byte	0x04, 0x36
        /*00ce*/ 	.short	(.L_129 - .L_128)
.L_128:
        /*00d0*/ 	.word	0x00000008
.L_129:


//--------------------- .nv.callgraph             --------------------------
	.section	.nv.callgraph,"",@"SHT_CUDA_CALLGRAPH"
	.align	4
	.sectionentsize	8
	.align		4
        /*0000*/ 	.word	0x00000000
	.align		4
        /*0004*/ 	.word	0xffffffff
	.align		4
        /*0008*/ 	.word	0x00000000
	.align		4
        /*000c*/ 	.word	0xfffffffe
	.align		4
        /*0010*/ 	.word	0x00000000
	.align		4
        /*0014*/ 	.word	0xfffffffd
	.align		4
        /*0018*/ 	.word	0x00000000
	.align		4
        /*001c*/ 	.word	0xfffffffc


//--------------------- .text._Z18coop_reduce_kernelILi512EEvPKfPfi --------------------------
	.section	.text._Z18coop_reduce_kernelILi512EEvPKfPfi,"ax",@progbits
	.align	128
        .global         _Z18coop_reduce_kernelILi512EEvPKfPfi
        .type           _Z18coop_reduce_kernelILi512EEvPKfPfi,@function
        .size           _Z18coop_reduce_kernelILi512EEvPKfPfi,(.L_x_77 - _Z18coop_reduce_kernelILi512EEvPKfPfi)
        .other          _Z18coop_reduce_kernelILi512EEvPKfPfi,@"STO_CUDA_ENTRY STV_DEFAULT"
_Z18coop_reduce_kernelILi512EEvPKfPfi:
.text._Z18coop_reduce_kernelILi512EEvPKfPfi:
[----:B------:R-:W-:Y:S01]  /*0000*/  LDC R1, c[0x0][0x37c] ;  /* 0x0000df00ff017b82 */ /* 0x000fe20000000800 */
[----:B------:R-:W0:Y:S07]  /*0010*/  S2R R10, SR_TID.X ;  /* 0x00000000000a7919 */ /* 0x000e2e0000002100 */
[----:B------:R-:W0:Y:S01]  /*0020*/  S2UR UR4, SR_CTAID.X ;  /* 0x00000000000479c3 */ /* 0x000e220000002500 */
[----:B------:R-:W1:Y:S01]  /*0030*/  LDCU.64 UR8, c[0x0][0x380] ;  /* 0x00007000ff0877ac */ /* 0x000e620008000a00 */
[----:B------:R-:W-:Y:S01]  /*0040*/  BSSY.RECONVERGENT B0, `(.L_x_0) ;  /* 0x0000017000007945 */ /* 0x000fe20003800200 */
[----:B------:R-:W-:-:S05]  /*0050*/  HFMA2 R0, -RZ, RZ, 0, 0 ;  /* 0x00000000ff007431 */ /* 0x000fca00000001ff */
[----:B------:R-:W0:Y:S08]  /*0060*/  LDC R7, c[0x0][0x360] ;  /* 0x0000d800ff077b82 */ /* 0x000e300000000800 */
[----:B------:R-:W2:Y:S01]  /*0070*/  LDC R8, c[0x0][0x390] ;  /* 0x0000e400ff087b82 */ /* 0x000ea20000000800 */
[----:B0-----:R-:W-:Y:S01]  /*0080*/  IMAD R2, R7, UR4, R10 ;  /* 0x0000000407027c24 */ /* 0x001fe2000f8e020a */
[----:B------:R-:W0:Y:S04]  /*0090*/  LDCU.64 UR4, c[0x0][0x358] ;  /* 0x00006b00ff0477ac */ /* 0x000e280008000a00 */
[----:B--2---:R-:W-:-:S13]  /*00a0*/  ISETP.GE.U32.AND P0, PT, R2, R8, PT ;  /* 0x000000080200720c */ /* 0x004fda0003f06070 */
[----:B01----:R-:W-:Y:S05]  /*00b0*/  @P0 BRA `(.L_x_1) ;  /* 0x00000000003c0947 */ /* 0x003fea0003800000 */
[----:B------:R-:W0:Y:S01]  /*00c0*/  LDCU UR6, c[0x0][0x370] ;  /* 0x00006e00ff0677ac */ /* 0x000e220008000800 */
[--C-:B------:R-:W-:Y:S01]  /*00d0*/  SHF.R.S32.HI R6, RZ, 0x1f, R2.reuse ;  /* 0x0000001fff067819 */ /* 0x100fe20000011402 */
[----:B------:R-:W-:Y:S01]  /*00e0*/  IMAD.MOV.U32 R9, RZ, RZ, R2 ;  /* 0x000000ffff097224 */ /* 0x000fe200078e0002 */
[----:B------:R-:W-:Y:S02]  /*00f0*/  SHF.R.S32.HI R5, RZ, 0x1f, R8 ;  /* 0x0000001fff057819 */ /* 0x000fe40000011408 */
[----:B------:R-:W-:Y:S01]  /*0100*/  MOV R0, RZ ;  /* 0x000000ff00007202 */ /* 0x000fe20000000f00 */
[----:B0-----:R-:W-:-:S07]  /*0110*/  IMAD R4, R7, UR6, RZ ;  /* 0x0000000607047c24 */ /* 0x001fce000f8e02ff */
.L_x_2:
[----:B------:R-:W-:-:S04]  /*0120*/  LEA R2, P0, R9, UR8, 0x2 ;  /* 0x0000000809027c11 */ /* 0x000fc8000f8010ff */
[----:B------:R-:W-:-:S06]  /*0130*/  LEA.HI.X R3, R9, UR9, R6, 0x2, P0 ;  /* 0x0000000909037c11 */ /* 0x000fcc00080f1406 */
[----:B------:R-:W2:Y:S01]  /*0140*/  LDG.E.CONSTANT R3, desc[UR4][R2.64] ;  /* 0x0000000402037981 */ /* 0x000ea2000c1e9900 */
[----:B------:R-:W-:-:S04]  /*0150*/  IADD3 R9, P0, PT, R4, R9, RZ ;  /* 0x0000000904097210 */ /* 0x000fc80007f1e0ff */
[----:B------:R-:W-:Y:S02]  /*0160*/  LEA.HI.X.SX32 R6, R4, R6, 0x1, P0 ;  /* 0x0000000604067211 */ /* 0x000fe400000f0eff */
[----:B------:R-:W-:-:S04]  /*0170*/  ISETP.GE.U32.AND P0, PT, R9, R8, PT ;  /* 0x000000080900720c */ /* 0x000fc80003f06070 */
[----:B------:R-:W-:Y:S01]  /*0180*/  ISETP.GE.U32.AND.EX P0, PT, R6, R5, PT, P0 ;  /* 0x000000050600720c */ /* 0x000fe20003f06100 */
[----:B--2---:R-:W-:-:S12]  /*0190*/  FADD R0, R3, R0 ;  /* 0x0000000003007221 */ /* 0x004fd80000000000 */
[----:B------:R-:W-:Y:S05]  /*01a0*/  @!P0 BRA `(.L_x_2) ;  /* 0xfffffffc00dc8947 */ /* 0x000fea000383ffff */
.L_x_1:
[----:B------:R-:W-:Y:S05]  /*01b0*/  BSYNC.RECONVERGENT B0 ;  /* 0x0000000000007941 */ /* 0x000fea0003800200 */
.L_x_0:
[----:B------:R-:W0:Y:S01]  /*01c0*/  SHFL.DOWN PT, R3, R0, 0x10, 0x1f ;  /* 0x0a001f0000037f89 */ /* 0x000e2200000e0000 */
[----:B------:R-:W1:Y:S01]  /*01d0*/  LDCU UR6, c[0x0][0x364] ;  /* 0x00006c80ff0677ac */ /* 0x000e620008000800 */
[----:B------:R-:W2:Y:S01]  /*01e0*/  LDC R11, c[0x0][0x368] ;  /* 0x0000da00ff0b7b82 */ /* 0x000ea20000000800 */
[----:B------:R-:W-:Y:S01]  /*01f0*/  BSSY B0, `(.L_x_3) ;  /* 0x000002d000007945 */ /* 0x000fe20003800000 */
[----:B------:R-:W3:Y:S01]  /*0200*/  S2R R8, SR_TID.Y ;  /* 0x0000000000087919 */ /* 0x000ee20000002200 */
[----:B------:R-:W3:Y:S01]  /*0210*/  S2R R9, SR_TID.Z ;  /* 0x0000000000097919 */ /* 0x000ee20000002300 */
[----:B-1----:R-:W-:Y:S02]  /*0220*/  IMAD R6, R7, UR6, RZ ;  /* 0x0000000607067c24 */ /* 0x002fe4000f8e02ff */
[----:B0-----:R-:W-:-:S05]  /*0230*/  FADD R3, R3, R0 ;  /* 0x0000000003037221 */ /* 0x001fca0000000000 */
[----:B------:R-:W0:Y:S02]  /*0240*/  SHFL.DOWN PT, R2, R3, 0x8, 0x1f ;  /* 0x09001f0003027f89 */ /* 0x000e2400000e0000 */
[----:B0-----:R-:W-:Y:S01]  /*0250*/  FADD R4, R3, R2 ;  /* 0x0000000203047221 */ /* 0x001fe20000000000 */
[----:B---3--:R-:W-:Y:S02]  /*0260*/  IMAD R2, R9, UR6, R8 ;  /* 0x0000000609027c24 */ /* 0x008fe4000f8e0208 */
[----:B--2---:R-:W-:Y:S02]  /*0270*/  IMAD R8, R6, R11, 0x1f ;  /* 0x0000001f06087424 */ /* 0x004fe400078e020b */
[----:B------:R-:W0:Y:S01]  /*0280*/  SHFL.DOWN PT, R5, R4, 0x4, 0x1f ;  /* 0x08801f0004057f89 */ /* 0x000e2200000e0000 */
[----:B------:R-:W-:Y:S02]  /*0290*/  IMAD R7, R2, R7, R10 ;  /* 0x0000000702077224 */ /* 0x000fe400078e020a */
[----:B------:R-:W-:-:S03]  /*02a0*/  SHF.R.U32.HI R8, RZ, 0x5, R8 ;  /* 0x00000005ff087819 */ /* 0x000fc60000011608 */
[C---:B------:R-:W-:Y:S02]  /*02b0*/  LOP3.LUT P0, R2, R7.reuse, 0x1f, RZ, 0xc0, !PT ;  /* 0x0000001f07027812 */ /* 0x040fe4000780c0ff */
[----:B------:R-:W-:-:S11]  /*02c0*/  ISETP.GE.U32.AND P1, PT, R7, R8, PT ;  /* 0x000000080700720c */ /* 0x000fd60003f26070 */
[----:B------:R-:W1:Y:S02]  /*02d0*/  @!P0 S2R R9, SR_CgaCtaId ;  /* 0x0000000000098919 */ /* 0x000e640000008800 */
[----:B------:R-:W-:Y:S01]  /*02e0*/  @!P1 MOV R8, 0x400 ;  /* 0x0000040000089802 */ /* 0x000fe20000000f00 */
[----:B------:R-:W2:Y:S01]  /*02f0*/  @!P1 S2R R11, SR_CgaCtaId ;  /* 0x00000000000b9919 */ /* 0x000ea20000008800 */
[----:B0-----:R-:W-:Y:S01]  /*0300*/  FADD R5, R4, R5 ;  /* 0x0000000504057221 */ /* 0x001fe20000000000 */
[----:B------:R-:W-:-:S04]  /*0310*/  @!P0 MOV R4, 0x400 ;  /* 0x0000040000048802 */ /* 0x000fc80000000f00 */
[----:B------:R-:W0:Y:S01]  /*0320*/  SHFL.DOWN PT, R6, R5, 0x2, 0x1f ;  /* 0x08401f0005067f89 */ /* 0x000e2200000e0000 */
[----:B-1----:R-:W-:Y:S01]  /*0330*/  @!P0 LEA R4, R9, R4, 0x18 ;  /* 0x0000000409048211 */ /* 0x002fe200078ec0ff */
[----:B0-----:R-:W-:Y:S01]  /*0340*/  FADD R6, R5, R6 ;  /* 0x0000000605067221 */ /* 0x001fe20000000000 */
[----:B--2---:R-:W-:Y:S02]  /*0350*/  @!P1 LEA R8, R11, R8, 0x18 ;  /* 0x000000080b089211 */ /* 0x004fe400078ec0ff */
[C---:B------:R-:W-:Y:S02]  /*0360*/  @!P0 LEA.HI R4, R7.reuse, R4, RZ, 0x1d ;  /* 0x0000000407048211 */ /* 0x040fe400078fe8ff */
[----:B------:R-:W0:Y:S01]  /*0370*/  SHFL.DOWN PT, R3, R6, 0x1, 0x1f ;  /* 0x08201f0006037f89 */ /* 0x000e2200000e0000 */
[----:B------:R-:W-:Y:S01]  /*0380*/  @!P1 LEA R5, R7, R8, 0x2 ;  /* 0x0000000807059211 */ /* 0x000fe200078e10ff */
[----:B0-----:R-:W-:Y:S01]  /*0390*/  FADD R9, R6, R3 ;  /* 0x0000000306097221 */ /* 0x001fe20000000000 */
[----:B------:R-:W-:-:S04]  /*03a0*/  IMAD.MOV.U32 R3, RZ, RZ, RZ ;  /* 0x000000ffff037224 */ /* 0x000fc800078e00ff */
[----:B------:R0:W-:Y:S01]  /*03b0*/  @!P0 STS [R4], R9 ;  /* 0x0000000904008388 */ /* 0x0001e20000000800 */
[----:B------:R-:W-:Y:S01]  /*03c0*/  BAR.SYNC.DEFER_BLOCKING 0x0 ;  /* 0x0000000000007b1d */ /* 0x000fe20000010000 */
[----:B------:R-:W-:-:S05]  /*03d0*/  ISETP.GT.U32.AND P0, PT, R7, 0x1f, PT ;  /* 0x0000001f0700780c */ /* 0x000fca0003f04070 */
[----:B------:R0:W1:Y:S08]  /*03e0*/  @!P1 LDS R3, [R5] ;  /* 0x0000000005039984 */ /* 0x0000700000000800 */
[----:B0-----:R-:W-:Y:S05]  /*03f0*/  @P0 BRA `(.L_x_4) ;  /* 0x0000000000300947 */ /* 0x001fea0003800000 */
[----:B------:R-:W-:-:S03]  /*0400*/  UMOV UR6, 0xffffffff ;  /* 0xffffffff00067882 */ /* 0x000fc60000000000 */
[----:B------:R-:W-:Y:S05]  /*0410*/  BRA.DIV UR6, `(.L_x_5) ;  /* 0x0000000206707947 */ /* 0x000fea000b800000 */
[----:B-1----:R-:W0:Y:S02]  /*0420*/  SHFL.DOWN PT, R4, R3, 0x10, 0x1f ;  /* 0x0a001f0003047f89 */ /* 0x002e2400000e0000 */
[----:B0-----:R-:W-:-:S05]  /*0430*/  FADD R4, R4, R3 ;  /* 0x0000000304047221 */ /* 0x001fca0000000000 */
[----:B------:R-:W0:Y:S02]  /*0440*/  SHFL.DOWN PT, R5, R4, 0x8, 0x1f ;  /* 0x09001f0004057f89 */ /* 0x000e2400000e0000 */
[----:B0-----:R-:W-:-:S05]  /*0450*/  FADD R5, R4, R5 ;  /* 0x0000000504057221 */ /* 0x001fca0000000000 */
[----:B------:R-:W0:Y:S02]  /*0460*/  SHFL.DOWN PT, R6, R5, 0x4, 0x1f ;  /* 0x08801f0005067f89 */ /* 0x000e2400000e0000 */
[----:B0-----:R-:W-:-:S05]  /*0470*/  FADD R6, R5, R6 ;  /* 0x0000000605067221 */ /* 0x001fca0000000000 */
[----:B------:R0:W1:Y:S02]  /*0480*/  SHFL.DOWN PT, R7, R6, 0x2, 0x1f ;  /* 0x08401f0006077f89 */ /* 0x00006400000e0000 */
.L_x_12:
[----:B------:R-:W-:Y:S01]  /*0490*/  UMOV UR6, 0xffffffff ;  /* 0xffffffff00067882 */ /* 0x000fe20000000000 */
[----:B-1----:R-:W-:Y:S02]  /*04a0*/  FADD R7, R6, R7 ;  /* 0x0000000706077221 */ /* 0x002fe40000000000 */
[----:B------:R-:W-:Y:S05]  /*04b0*/  BRA.DIV UR6, `(.L_x_6) ;  /* 0x0000000206b87947 */ /* 0x000fea000b800000 */
.L_x_4:
[----:B------:R-:W-:Y:S05]  /*04c0*/  BSYNC B0 ;  /* 0x0000000000007941 */ /* 0x000fea0003800000 */
.L_x_3:
[----:B------:R-:W-:Y:S01]  /*04d0*/  UMOV UR6, 0xffffffff ;  /* 0xffffffff00067882 */ /* 0x000fe20000000000 */
[----:B------:R-:W-:Y:S02]  /*04e0*/  ISETP.NE.AND P0, PT, R2, RZ, PT ;  /* 0x000000ff0200720c */ /* 0x000fe40003f05270 */
[----:B------:R-:W-:Y:S11]  /*04f0*/  BRA.DIV UR6, `(.L_x_7) ;  /* 0x0000000206d07947 */ /* 0x000ff6000b800000 */
[----:B-1----:R-:W1:Y:S02]  /*0500*/  SHFL.DOWN PT, R3, R0, 0x10, 0x1f ;  /* 0x0a001f0000037f89 */ /* 0x002e6400000e0000 */
[----:B-1----:R-:W-:-:S05]  /*0510*/  FADD R3, R3, R0 ;  /* 0x0000000003037221 */ /* 0x002fca0000000000 */
[----:B------:R-:W1:Y:S02]  /*0520*/  SHFL.DOWN PT, R2, R3, 0x8, 0x1f ;  /* 0x09001f0003027f89 */ /* 0x000e6400000e0000 */
[----:B-1----:R-:W-:-:S05]  /*0530*/  FADD R2, R3, R2 ;  /* 0x0000000203027221 */ /* 0x002fca0000000000 */
[----:B------:R-:W1:Y:S02]  /*0540*/  SHFL.DOWN PT, R5, R2, 0x4, 0x1f ;  /* 0x08801f0002057f89 */ /* 0x000e6400000e0000 */
[----:B-1----:R-:W-:-:S05]  /*0550*/  FADD R5, R2, R5 ;  /* 0x0000000502057221 */ /* 0x002fca0000000000 */
[----:B------:R-:W1:Y:S02]  /*0560*/  SHFL.DOWN PT, R4, R5, 0x2, 0x1f ;  /* 0x08401f0005047f89 */ /* 0x000e6400000e0000 */
[----:B-1----:R-:W-:-:S05]  /*0570*/  FADD R4, R5, R4 ;  /* 0x0000000405047221 */ /* 0x002fca0000000000 */
[----:B------:R1:W2:Y:S02]  /*0580*/  SHFL.DOWN PT, R7, R4, 0x1, 0x1f ;  /* 0x08201f0004077f89 */ /* 0x0002a400000e0000 */
.L_x_21:
[----:B------:R-:W-:Y:S05]  /*0590*/  @P0 EXIT ;  /* 0x000000000000094d */ /* 0x000fea0003800000 */
[----:B------:R-:W3:Y:S01]  /*05a0*/  LDC.64 R2, c[0x0][0x388] ;  /* 0x0000e200ff027b82 */ /* 0x000ee20000000a00 */
[----:B--2---:R-:W-:-:S05]  /*05b0*/  FADD R7, R4, R7 ;  /* 0x0000000704077221 */ /* 0x004fca0000000000 */
[----:B---3--:R-:W-:Y:S01]  /*05c0*/  REDG.E.ADD.F32.FTZ.RN.STRONG.GPU desc[UR4][R2.64], R7 ;  /* 0x00000007020079a6 */ /* 0x008fe2000c12f304 */
[----:B------:R-:W-:Y:S05]  /*05d0*/  EXIT ;  /* 0x000000000000794d */ /* 0x000fea0003800000 */
.L_x_5:
[----:B------:R-:W-:Y:S02]  /*05e0*/  HFMA2 R10, -RZ, RZ, 0, 1.847743988037109375e-06 ;  /* 0x0000001fff0a7431 */ /* 0x000fe400000001ff */
[----:B------:R-:W-:Y:S02]  /*05f0*/  IMAD.MOV.U32 R9, RZ, RZ, 0x10 ;  /* 0x00000010ff097424 */ /* 0x000fe400078e00ff */
[----:B------:R-:W-:-:S07]  /*0600*/  IMAD.MOV.U32 R8, RZ, RZ, -0x1 ;  /* 0xffffffffff087424 */ /* 0x000fce00078e00ff */
[----:B-1----:R-:W-:Y:S05]  /*0610*/  WARPSYNC.COLLECTIVE R8, `(.L_x_8) ;  /* 0x0000000008087348 */ /* 0x002fea0003c00000 */
[----:B-1----:R0:W1:Y:S02]  /*0620*/  SHFL.DOWN P1, R7, R3, R9, R10 ;  /* 0x0800000903077389 */ /* 0x002064000002000a */
[----:B01----:R-:W-:Y:S05]  /*0630*/  ENDCOLLECTIVE ;  /* 0x000000000000791b */ /* 0x003fea0003800000 */
.L_x_8:
[----:B------:R-:W-:Y:S01]  /*0640*/  HFMA2 R9, -RZ, RZ, 0, 4.76837158203125e-07 ;  /* 0x00000008ff097431 */ /* 0x000fe200000001ff */
[----:B------:R-:W-:-:S05]  /*0650*/  MOV R4, R7 ;  /* 0x0000000700047202 */ /* 0x000fca0000000f00 */
[----:B------:R-:W-:-:S04]  /*0660*/  FADD R4, R4, R3 ;  /* 0x0000000304047221 */ /* 0x000fc80000000000 */
[----:B------:R-:W-:-:S07]  /*0670*/  IMAD.MOV.U32 R3, RZ, RZ, R4 ;  /* 0x000000ffff037224 */ /* 0x000fce00078e0004 */
[----:B------:R-:W-:Y:S05]  /*0680*/  WARPSYNC.COLLECTIVE R8, `(.L_x_9) ;  /* 0x0000000008087348 */ /* 0x000fea0003c00000 */
[----:B------:R0:W1:Y:S02]  /*0690*/  SHFL.DOWN P1, R7, R3, R9, R10 ;  /* 0x0800000903077389 */ /* 0x000064000002000a */
[----:B01----:R-:W-:Y:S05]  /*06a0*/  ENDCOLLECTIVE ;  /* 0x000000000000791b */ /* 0x003fea0003800000 */
.L_x_9:
[----:B------:R-:W-:Y:S02]  /*06b0*/  HFMA2 R9, -RZ, RZ, 0, 2.384185791015625e-07 ;  /* 0x00000004ff097431 */ /* 0x000fe400000001ff */
[----:B------:R-:W-:-:S04]  /*06c0*/  IMAD.MOV.U32 R5, RZ, RZ, R7 ;  /* 0x000000ffff057224 */ /* 0x000fc800078e0007 */
[----:B------:R-:W-:-:S05]  /*06d0*/  FADD R5, R4, R5 ;  /* 0x0000000504057221 */ /* 0x000fca0000000000 */
[----:B------:R-:W-:-:S07]  /*06e0*/  MOV R3, R5 ;  /* 0x0000000500037202 */ /* 0x000fce0000000f00 */
[----:B------:R-:W-:Y:S05]  /*06f0*/  WARPSYNC.COLLECTIVE R8, `(.L_x_10) ;  /* 0x0000000008087348 */ /* 0x000fea0003c00000 */
[----:B------:R0:W1:Y:S02]  /*0700*/  SHFL.DOWN P1, R7, R3, R9, R10 ;  /* 0x0800000903077389 */ /* 0x000064000002000a */
[----:B01----:R-:W-:Y:S05]  /*0710*/  ENDCOLLECTIVE ;  /* 0x000000000000791b */ /* 0x003fea0003800000 */
.L_x_10:
[----:B------:R-:W-:Y:S02]  /*0720*/  HFMA2 R9, -RZ, RZ, 0, 1.1920928955078125e-07 ;  /* 0x00000002ff097431 */ /* 0x000fe400000001ff */
[----:B------:R-:W-:-:S04]  /*0730*/  IMAD.MOV.U32 R6, RZ, RZ, R7 ;  /* 0x000000ffff067224 */ /* 0x000fc800078e0007 */
[----:B------:R-:W-:-:S05]  /*0740*/  FADD R6, R5, R6 ;  /* 0x0000000605067221 */ /* 0x000fca0000000000 */
[----:B------:R-:W-:-:S07]  /*0750*/  MOV R3, R6 ;  /* 0x0000000600037202 */ /* 0x000fce0000000f00 */
[----:B------:R-:W-:Y:S05]  /*0760*/  WARPSYNC.COLLECTIVE R8, `(.L_x_11) ;  /* 0x0000000008087348 */ /* 0x000fea0003c00000 */
[----:B------:R0:W1:Y:S02]  /*0770*/  SHFL.DOWN P1, R7, R3, R9, R10 ;  /* 0x0800000903077389 */ /* 0x000064000002000a */
[----:B01----:R-:W-:Y:S05]  /*0780*/  ENDCOLLECTIVE ;  /* 0x000000000000791b */ /* 0x003fea0003800000 */
.L_x_11:
[----:B------:R-:W-:Y:S05]  /*0790*/  BRA `(.L_x_12) ;  /* 0xfffffffc003c7947 */ /* 0x000fea000383ffff */
.L_x_6:
[----:B------:R-:W-:Y:S01]  /*07a0*/  HFMA2 R10, -RZ, RZ, 0, 1.847743988037109375e-06 ;  /* 0x0000001fff0a7431 */ /* 0x000fe200000001ff */
[----:B------:R-:W-:Y:S01]  /*07b0*/  BSSY B1, `(.L_x_13) ;  /* 0x0000007000017945 */ /* 0x000fe20003800000 */
[----:B------:R-:W-:Y:S01]  /*07c0*/  IMAD.MOV.U32 R3, RZ, RZ, R7 ;  /* 0x000000ffff037224 */ /* 0x000fe200078e0007 */
[----:B------:R-:W-:Y:S01]  /*07d0*/  MOV R9, 0x1 ;  /* 0x0000000100097802 */ /* 0x000fe20000000f00 */
[----:B------:R-:W-:-:S07]  /*07e0*/  IMAD.MOV.U32 R8, RZ, RZ, -0x1 ;  /* 0xffffffffff087424 */ /* 0x000fce00078e00ff */
[----:B0-----:R-:W-:Y:S05]  /*07f0*/  WARPSYNC.COLLECTIVE R8, `(.L_x_14) ;  /* 0x0000000008087348 */ /* 0x001fea0003c00000 */
[----:B------:R1:W2:Y:S02]  /*0800*/  SHFL.DOWN P1, R7, R3, R9, R10 ;  /* 0x0800000903077389 */ /* 0x0002a4000002000a */
[----:B012---:R-:W-:Y:S05]  /*0810*/  ENDCOLLECTIVE ;  /* 0x000000000000791b */ /* 0x007fea0003800000 */
.L_x_14:
[----:B------:R-:W-:Y:S05]  /*0820*/  BSYNC B1 ;  /* 0x0000000000017941 */ /* 0x000fea0003800000 */
.L_x_13:
[----:B------:R-:W-:Y:S05]  /*0830*/  BRA `(.L_x_4) ;  /* 0xfffffffc00207947 */ /* 0x000fea000383ffff */
.L_x_7:
[----:B------:R-:W-:Y:S01]  /*0840*/  HFMA2 R9, -RZ, RZ, 0, 9.5367431640625e-07 ;  /* 0x00000010ff097431 */ /* 0x000fe200000001ff */
[----:B------:R-:W-:Y:S01]  /*0850*/  BSSY B0, `(.L_x_15) ;  /* 0x0000007000007945 */ /* 0x000fe20003800000 */
[----:B-1----:R-:W-:Y:S01]  /*0860*/  MOV R3, R0 ;  /* 0x0000000000037202 */ /* 0x002fe20000000f00 */
[----:B------:R-:W-:Y:S01]  /*0870*/  IMAD.MOV.U32 R10, RZ, RZ, 0x1f ;  /* 0x0000001fff0a7424 */ /* 0x000fe200078e00ff */
[----:B------:R-:W-:-:S07]  /*0880*/  MOV R8, 0xffffffff ;  /* 0xffffffff00087802 */ /* 0x000fce0000000f00 */
[----:B0-----:R-:W-:Y:S05]  /*0890*/  WARPSYNC.COLLECTIVE R8, `(.L_x_16) ;  /* 0x0000000008087348 */ /* 0x001fea0003c00000 */
[----:B------:R1:W2:Y:S02]  /*08a0*/  SHFL.DOWN P1, R7, R3, R9, R10 ;  /* 0x0800000903077389 */ /* 0x0002a4000002000a */
[----:B012---:R-:W-:Y:S05]  /*08b0*/  ENDCOLLECTIVE ;  /* 0x000000000000791b */ /* 0x007fea0003800000 */
.L_x_16:
[----:B------:R-:W-:Y:S05]  /*08c0*/  BSYNC B0 ;  /* 0x0000000000007941 */ /* 0x000fea0003800000 */
.L_x_15:
[----:B------:R-:W-:Y:S01]  /*08d0*/  MOV R3, R7 ;  /* 0x0000000700037202 */ /* 0x000fe20000000f00 */
[----:B------:R-:W-:Y:S02]  /*08e0*/  HFMA2 R10, -RZ, RZ, 0, 1.847743988037109375e-06 ;  /* 0x0000001fff0a7431 */ /* 0x000fe400000001ff */
[----:B------:R-:W-:Y:S01]  /*08f0*/  IMAD.MOV.U32 R9, RZ, RZ, 0x8 ;  /* 0x00000008ff097424 */ /* 0x000fe200078e00ff */
[----:B------:R-:W-:Y:S01]  /*0900*/  MOV R8, 0xffffffff ;  /* 0xffffffff00087802 */ /* 0x000fe20000000f00 */
[----:B------:R-:W-:-:S07]  /*0910*/  FADD R3, R3, R0 ;  /* 0x0000000003037221 */ /* 0x000fce0000000000 */
[----:B------:R-:W-:Y:S05]  /*0920*/  WARPSYNC.COLLECTIVE R8, `(.L_x_17) ;  /* 0x0000000008087348 */ /* 0x000fea0003c00000 */
[----:B------:R0:W1:Y:S02]  /*0930*/  SHFL.DOWN P1, R7, R3, R9, R10 ;  /* 0x0800000903077389 */ /* 0x000064000002000a */
[----:B01----:R-:W-:Y:S05]  /*0940*/  ENDCOLLECTIVE ;  /* 0x000000000000791b */ /* 0x003fea0003800000 */
.L_x_17:
[----:B------:R-:W-:Y:S02]  /*0950*/  HFMA2 R9, -RZ, RZ, 0, 2.384185791015625e-07 ;  /* 0x00000004ff097431 */ /* 0x000fe400000001ff */
[----:B------:R-:W-:-:S04]  /*0960*/  IMAD.MOV.U32 R2, RZ, RZ, R7 ;  /* 0x000000ffff027224 */ /* 0x000fc800078e0007 */
[----:B------:R-:W-:-:S05]  /*0970*/  FADD R2, R3, R2 ;  /* 0x0000000203027221 */ /* 0x000fca0000000000 */
[----:B------:R-:W-:-:S07]  /*0980*/  MOV R3, R2 ;  /* 0x0000000200037202 */ /* 0x000fce0000000f00 */
[----:B------:R-:W-:Y:S05]  /*0990*/  WARPSYNC.COLLECTIVE R8, `(.L_x_18) ;  /* 0x0000000008087348 */ /* 0x000fea0003c00000 */
[----:B------:R0:W1:Y:S02]  /*09a0*/  SHFL.DOWN P1, R7, R3, R9, R10 ;  /* 0x0800000903077389 */ /* 0x000064000002000a */
[----:B01----:R-:W-:Y:S05]  /*09b0*/  ENDCOLLECTIVE ;  /* 0x000000000000791b */ /* 0x003fea0003800000 */
.L_x_18:
[----:B------:R-:W-:Y:S02]  /*09c0*/  HFMA2 R9, -RZ, RZ, 0, 1.1920928955078125e-07 ;  /* 0x00000002ff097431 */ /* 0x000fe400000001ff */
[----:B------:R-:W-:-:S04]  /*09d0*/  IMAD.MOV.U32 R5, RZ, RZ, R7 ;  /* 0x000000ffff057224 */ /* 0x000fc800078e0007 */
[----:B------:R-:W-:-:S05]  /*09e0*/  FADD R5, R2, R5 ;  /* 0x0000000502057221 */ /* 0x000fca0000000000 */
[----:B------:R-:W-:-:S07]  /*09f0*/  MOV R3, R5 ;  /* 0x0000000500037202 */ /* 0x000fce0000000f00 */
[----:B------:R-:W-:Y:S05]  /*0a00*/  WARPSYNC.COLLECTIVE R8, `(.L_x_19) ;  /* 0x0000000008087348 */ /* 0x000fea0003c00000 */
[----:B------:R0:W1:Y:S02]  /*0a10*/  SHFL.DOWN P1, R7, R3, R9, R10 ;  /* 0x0800000903077389 */ /* 0x000064000002000a */
[----:B01----:R-:W-:Y:S05]  /*0a20*/  ENDCOLLECTIVE ;  /* 0x000000000000791b */ /* 0x003fea0003800000 */
.L_x_19:
[----:B------:R-:W-:Y:S02]  /*0a30*/  HFMA2 R9, -RZ, RZ, 0, 5.9604644775390625e-08 ;  /* 0x00000001ff097431 */ /* 0x000fe400000001ff */
[----:B------:R-:W-:-:S04]  /*0a40*/  IMAD.MOV.U32 R4, RZ, RZ, R7 ;  /* 0x000000ffff047224 */ /* 0x000fc800078e0007 */
[----:B------:R-:W-:-:S05]  /*0a50*/  FADD R4, R5, R4 ;  /* 0x0000000405047221 */ /* 0x000fca0000000000 */
[----:B------:R-:W-:-:S07]  /*0a60*/  MOV R3, R4 ;  /* 0x0000000400037202 */ /* 0x000fce0000000f00 */
[----:B------:R-:W-:Y:S05]  /*0a70*/  WARPSYNC.COLLECTIVE R8, `(.L_x_20) ;  /* 0x0000000008087348 */ /* 0x000fea0003c00000 */
[----:B------:R0:W1:Y:S02]  /*0a80*/  SHFL.DOWN P1, R7, R3, R9, R10 ;  /* 0x0800000903077389 */ /* 0x000064000002000a */
[----:B01----:R-:W-:Y:S05]  /*0a90*/  ENDCOLLECTIVE ;  /* 0x000000000000791b */ /* 0x003fea0003800000 */
.L_x_20:
[----:B------:R-:W-:Y:S05]  /*0aa0*/  BRA `(.L_x_21) ;  /* 0xfffffff800b87947 */ /* 0x000fea000383ffff */
.L_x_22:
[----:B------:R-:W-:-:S00]  /*0ab0*/  BRA `(.L_x_22) ;  /* 0xfffffffc00fc7947 */ /* 0x000fc0000383ffff */
[----:B------:R-:W-:-:S00]  /*0ac0*/  NOP ;  /* 0x0000000000007918 */ /* 0x000fc00000000000 */
        /* <DEDUP_REMOVED lines=11> */
.L_x_77:


//--------------------- .text._Z18coop_reduce_kernelILi256EEvPKfPfi --------------------------
	.section	.text._Z18coop_reduce_kernelILi256EEvPKfPfi,"ax",@progbits
	.align	128
        .global         _Z18coop_reduce_kernelILi256EEvPKfPfi
        .type           _Z18coop_reduce_kernelILi256EEvPKfPfi,@function
        .size           _Z18coop_reduce_kernelILi256EEvPKfPfi,(.L_x_78 - _Z18coop_reduce_kernelILi256EEvPKfPfi)
        .other          _Z18coop_reduce_kernelILi256EEvPKfPfi,@"STO_CUDA_ENTRY STV_DEFAULT"
_Z18coop_reduce_kernelILi256EEvPKfPfi:
.text._Z18coop_reduce_kernelILi256EEvPKfPfi:
        /* <DEDUP_REMOVED lines=18> */
.L_x_25:
        /* <DEDUP_REMOVED lines=9> */
.L_x_24:
[----:B------:R-:W-:Y:S05]  /*01b0*/  BSYNC.RECONVERGENT B0 ;  /* 0x0000000000007941 */ /* 0x000fea0003800200 */
.L_x_23:
        /* <DEDUP_REMOVED lines=45> */
.L_x_35:
[----:B------:R-:W-:Y:S01]  /*0490*/  UMOV UR6, 0xffffffff ;  /* 0xffffffff00067882 */ /* 0x000fe20000000000 */
[----:B-1----:R-:W-:Y:S02]  /*04a0*/  FADD R7, R6, R7 ;  /* 0x0000000706077221 */ /* 0x002fe40000000000 */
[----:B------:R-:W-:Y:S05]  /*04b0*/  BRA.DIV UR6, `(.L_x_29) ;  /* 0x0000000206b87947 */ /* 0x000fea000b800000 */
.L_x_27:
[----:B------:R-:W-:Y:S05]  /*04c0*/  BSYNC B0 ;  /* 0x0000000000007941 */ /* 0x000fea0003800000 */
.L_x_26:
        /* <DEDUP_REMOVED lines=12> */
.L_x_44:
[----:B------:R-:W-:Y:S05]  /*0590*/  @P0 EXIT ;  /* 0x000000000000094d */ /* 0x000fea0003800000 */
[----:B------:R-:W3:Y:S01]  /*05a0*/  LDC.64 R2, c[0x0][0x388] ;  /* 0x0000e200ff027b82 */ /* 0x000ee20000000a00 */
[----:B--2---:R-:W-:-:S05]  /*05b0*/  FADD R7, R4, R7 ;  /* 0x0000000704077221 */ /* 0x004fca0000000000 */
[----:B---3--:R-:W-:Y:S01]  /*05c0*/  REDG.E.ADD.F32.FTZ.RN.STRONG.GPU desc[UR4][R2.64], R7 ;  /* 0x00000007020079a6 */ /* 0x008fe2000c12f304 */
[----:B------:R-:W-:Y:S05]  /*05d0*/  EXIT ;  /* 0x000000000000794d */ /* 0x000fea0003800000 */
.L_x_28:
[----:B------:R-:W-:Y:S02]  /*05e0*/  HFMA2 R10, -RZ, RZ, 0, 1.847743988037109375e-06 ;  /* 0x0000001fff0a7431 */ /* 0x000fe400000001ff */
[----:B------:R-:W-:Y:S02]  /*05f0*/  IMAD.MOV.U32 R9, RZ, RZ, 0x10 ;  /* 0x00000010ff097424 */ /* 0x000fe400078e00ff */
[----:B------:R-:W-:-:S07]  /*0600*/  IMAD.MOV.U32 R8, RZ, RZ, -0x1 ;  /* 0xffffffffff087424 */ /* 0x000fce00078e00ff */
[----:B-1----:R-:W-:Y:S05]  /*0610*/  WARPSYNC.COLLECTIVE R8, `(.L_x_31) ;  /* 0x0000000008087348 */ /* 0x002fea0003c00000 */
[----:B-1----:R0:W1:Y:S02]  /*0620*/  SHFL.DOWN P1, R7, R3, R9, R10 ;  /* 0x0800000903077389 */ /* 0x002064000002000a */
[----:B01----:R-:W-:Y:S05]  /*0630*/  ENDCOLLECTIVE ;  /* 0x000000000000791b */ /* 0x003fea0003800000 */
.L_x_31:
[----:B------:R-:W-:Y:S01]  /*0640*/  HFMA2 R9, -RZ, RZ, 0, 4.76837158203125e-07 ;  /* 0x00000008ff097431 */ /* 0x000fe200000001ff */
[----:B------:R-:W-:-:S05]  /*0650*/  MOV R4, R7 ;  /* 0x0000000700047202 */ /* 0x000fca0000000f00 */
[----:B------:R-:W-:-:S04]  /*0660*/  FADD R4, R4, R3 ;  /* 0x0000000304047221 */ /* 0x000fc80000000000 */
[----:B------:R-:W-:-:S07]  /*0670*/  IMAD.MOV.U32 R3, RZ, RZ, R4 ;  /* 0x000000ffff037224 */ /* 0x000fce00078e0004 */
[----:B------:R-:W-:Y:S05]  /*0680*/  WARPSYNC.COLLECTIVE R8, `(.L_x_32) ;  /* 0x0000000008087348 */ /* 0x000fea0003c00000 */
[----:B------:R0:W1:Y:S02]  /*0690*/  SHFL.DOWN P1, R7, R3, R9, R10 ;  /* 0x0800000903077389 */ /* 0x000064000002000a */
[----:B01----:R-:W-:Y:S05]  /*06a0*/  ENDCOLLECTIVE ;  /* 0x000000000000791b */ /* 0x003fea0003800000 */
.L_x_32:
[----:B------:R-:W-:Y:S02]  /*06b0*/  HFMA2 R9, -RZ, RZ, 0, 2.384185791015625e-07 ;  /* 0x00000004ff097431 */ /* 0x000fe400000001ff */
[----:B------:R-:W-:-:S04]  /*06c0*/  IMAD.MOV.U32 R5, RZ, RZ, R7 ;  /* 0x000000ffff057224 */ /* 0x000fc800078e0007 */
[----:B------:R-:W-:-:S05]  /*06d0*/  FADD R5, R4, R5 ;  /* 0x0000000504057221 */ /* 0x000fca0000000000 */
[----:B------:R-:W-:-:S07]  /*06e0*/  MOV R3, R5 ;  /* 0x0000000500037202 */ /* 0x000fce0000000f00 */
[----:B------:R-:W-:Y:S05]  /*06f0*/  WARPSYNC.COLLECTIVE R8, `(.L_x_33) ;  /* 0x0000000008087348 */ /* 0x000fea0003c00000 */
[----:B------:R0:W1:Y:S02]  /*0700*/  SHFL.DOWN P1, R7, R3, R9, R10 ;  /* 0x0800000903077389 */ /* 0x000064000002000a */
[----:B01----:R-:W-:Y:S05]  /*0710*/  ENDCOLLECTIVE ;  /* 0x000000000000791b */ /* 0x003fea0003800000 */
.L_x_33:
[----:B------:R-:W-:Y:S02]  /*0720*/  HFMA2 R9, -RZ, RZ, 0, 1.1920928955078125e-07 ;  /* 0x00000002ff097431 */ /* 0x000fe400000001ff */
[----:B------:R-:W-:-:S04]  /*0730*/  IMAD.MOV.U32 R6, RZ, RZ, R7 ;  /* 0x000000ffff067224 */ /* 0x000fc800078e0007 */
[----:B------:R-:W-:-:S05]  /*0740*/  FADD R6, R5, R6 ;  /* 0x0000000605067221 */ /* 0x000fca0000000000 */
[----:B------:R-:W-:-:S07]  /*0750*/  MOV R3, R6 ;  /* 0x0000000600037202 */ /* 0x000fce0000000f00 */
[----:B------:R-:W-:Y:S05]  /*0760*/  WARPSYNC.COLLECTIVE R8, `(.L_x_34) ;  /* 0x0000000008087348 */ /* 0x000fea0003c00000 */
[----:B------:R0:W1:Y:S02]  /*0770*/  SHFL.DOWN P1, R7, R3, R9, R10 ;  /* 0x0800000903077389 */ /* 0x000064000002000a */
[----:B01----:R-:W-:Y:S05]  /*0780*/  ENDCOLLECTIVE ;  /* 0x000000000000791b */ /* 0x003fea0003800000 */
.L_x_34:
[----:B------:R-:W-:Y:S05]  /*0790*/  BRA `(.L_x_35) ;  /* 0xfffffffc003c7947 */ /* 0x000fea000383ffff */
.L_x_29:
        /* <DEDUP_REMOVED lines=8> */
.L_x_37:
[----:B------:R-:W-:Y:S05]  /*0820*/  BSYNC B1 ;  /* 0x0000000000017941 */ /* 0x000fea0003800000 */
.L_x_36:
[----:B------:R-:W-:Y:S05]  /*0830*/  BRA `(.L_x_27) ;  /* 0xfffffffc00207947 */ /* 0x000fea000383ffff */
.L_x_30:
        /* <DEDUP_REMOVED lines=8> */
.L_x_39:
[----:B------:R-:W-:Y:S05]  /*08c0*/  BSYNC B0 ;  /* 0x0000000000007941 */ /* 0x000fea0003800000 */
.L_x_38:
        /* <DEDUP_REMOVED lines=8> */
.L_x_40:
[----:B------:R-:W-:Y:S02]  /*0950*/  HFMA2 R9, -RZ, RZ, 0, 2.384185791015625e-07 ;  /* 0x00000004ff097431 */ /* 0x000fe400000001ff */
[----:B------:R-:W-:-:S04]  /*0960*/  IMAD.MOV.U32 R2, RZ, RZ, R7 ;  /* 0x000000ffff027224 */ /* 0x000fc800078e0007 */
[----:B------:R-:W-:-:S05]  /*0970*/  FADD R2, R3, R2 ;  /* 0x0000000203027221 */ /* 0x000fca0000000000 */
[----:B------:R-:W-:-:S07]  /*0980*/  MOV R3, R2 ;  /* 0x0000000200037202 */ /* 0x000fce0000000f00 */
[----:B------:R-:W-:Y:S05]  /*0990*/  WARPSYNC.COLLECTIVE R8, `(.L_x_41) ;  /* 0x0000000008087348 */ /* 0x000fea0003c00000 */
[----:B------:R0:W1:Y:S02]  /*09a0*/  SHFL.DOWN P1, R7, R3, R9, R10 ;  /* 0x0800000903077389 */ /* 0x000064000002000a */
[----:B01----:R-:W-:Y:S05]  /*09b0*/  ENDCOLLECTIVE ;  /* 0x000000000000791b */ /* 0x003fea0003800000 */
.L_x_41:
[----:B------:R-:W-:Y:S02]  /*09c0*/  HFMA2 R9, -RZ, RZ, 0, 1.1920928955078125e-07 ;  /* 0x00000002ff097431 */ /* 0x000fe400000001ff */
[----:B------:R-:W-:-:S04]  /*09d0*/  IMAD.MOV.U32 R5, RZ, RZ, R7 ;  /* 0x000000ffff057224 */ /* 0x000fc800078e0007 */
[----:B------:R-:W-:-:S05]  /*09e0*/  FADD R5, R2, R5 ;  /* 0x0000000502057221 */ /* 0x000fca0000000000 */
[----:B------:R-:W-:-:S07]  /*09f0*/  MOV R3, R5 ;  /* 0x0000000500037202 */ /* 0x000fce0000000f00 */
[----:B------:R-:W-:Y:S05]  /*0a00*/  WARPSYNC.COLLECTIVE R8, `(.L_x_42) ;  /* 0x0000000008087348 */ /* 0x000fea0003c00000 */
[----:B------:R0:W1:Y:S02]  /*0a10*/  SHFL.DOWN P1, R7, R3, R9, R10 ;  /* 0x0800000903077389 */ /* 0x000064000002000a */
[----:B01----:R-:W-:Y:S05]  /*0a20*/  ENDCOLLECTIVE ;  /* 0x000000000000791b */ /* 0x003fea0003800000 */
.L_x_42:
[----:B------:R-:W-:Y:S02]  /*0a30*/  HFMA2 R9, -RZ, RZ, 0, 5.9604644775390625e-08 ;  /* 0x00000001ff097431 */ /* 0x000fe400000001ff */
[----:B------:R-:W-:-:S04]  /*0a40*/  IMAD.MOV.U32 R4, RZ, RZ, R7 ;  /* 0x000000ffff047224 */ /* 0x000fc800078e0007 */
[----:B------:R-:W-:-:S05]  /*0a50*/  FADD R4, R5, R4 ;  /* 0x0000000405047221 */ /* 0x000fca0000000000 */
[----:B------:R-:W-:-:S07]  /*0a60*/  MOV R3, R4 ;  /* 0x0000000400037202 */ /* 0x000fce0000000f00 */
[----:B------:R-:W-:Y:S05]  /*0a70*/  WARPSYNC.COLLECTIVE R8, `(.L_x_43) ;  /* 0x0000000008087348 */ /* 0x000fea0003c00000 */
[----:B------:R0:W1:Y:S02]  /*0a80*/  SHFL.DOWN P1, R7, R3, R9, R10 ;  /* 0x0800000903077389 */ /* 0x000064000002000a */
[----:B01----:R-:W-:Y:S05]  /*0a90*/  ENDCOLLECTIVE ;  /* 0x000000000000791b */ /* 0x003fea0003800000 */
.L_x_43:
[----:B------:R-:W-:Y:S05]  /*0aa0*/  BRA `(.L_x_44) ;  /* 0xfffffff800b87947 */ /* 0x000fea000383ffff */
.L_x_45:
        /* <DEDUP_REMOVED lines=13> */
.L_x_78:


//--------------------- .text._Z18coop_reduce_kernelILi128EEvPKfPfi --------------------------
	.section	.text._Z18coop_reduce_kernelILi128EEvPKfPfi,"ax",@progbits
	.align	128
        .global         _Z18coop_reduce_kernelILi128EEvPKfPfi
        .type           _Z18coop_reduce_kernelILi128EEvPKfPfi,@function
        .size           _Z18coop_reduce_kernelILi128EEvPKfPfi,(.L_x_79 - _Z18coop_reduce_kernelILi128EEvPKfPfi)
        .other          _Z18coop_reduce_kernelILi128EEvPKfPfi,@"STO_CUDA_ENTRY STV_DEFAULT"
_Z18coop_reduce_kernelILi128EEvPKfPfi:
.text._Z18coop_reduce_kernelILi128EEvPKfPfi:
        /* <DEDUP_REMOVED lines=18> */
.L_x_48:
        /* <DEDUP_REMOVED lines=9> */
.L_x_47:
[----:B------:R-:W-:Y:S05]  /*01b0*/  BSYNC.RECONVERGENT B0 ;  /* 0x0000000000007941 */ /* 0x000fea0003800200 */
.L_x_46:
        /* <DEDUP_REMOVED lines=45> */
.L_x_58:
[----:B------:R-:W-:Y:S01]  /*0490*/  UMOV UR6, 0xffffffff ;  /* 0xffffffff00067882 */ /* 0x000fe20000000000 */
[----:B-1----:R-:W-:Y:S02]  /*04a0*/  FADD R7, R6, R7 ;  /* 0x0000000706077221 */ /* 0x002fe40000000000 */
[----:B------:R-:W-:Y:S05]  /*04b0*/  BRA.DIV UR6, `(.L_x_52) ;  /* 0x0000000206b87947 */ /* 0x000fea000b800000 */
.L_x_50:
[----:B------:R-:W-:Y:S05]  /*04c0*/  BSYNC B0 ;  /* 0x0000000000007941 */ /* 0x000fea0003800000 */
.L_x_49:
        /* <DEDUP_REMOVED lines=12> */
.L_x_67:
[----:B------:R-:W-:Y:S05]  /*0590*/  @P0 EXIT ;  /* 0x000000000000094d */ /* 0x000fea0003800000 */
[----:B------:R-:W3:Y:S01]  /*05a0*/  LDC.64 R2, c[0x0][0x388] ;  /* 0x0000e200ff027b82 */ /* 0x000ee20000000a00 */
[----:B--2---:R-:W-:-:S05]  /*05b0*/  FADD R7, R4, R7 ;  /* 0x0000000704077221 */ /* 0x004fca0000000000 */
[----:B---3--:R-:W-:Y:S01]  /*05c0*/  REDG.E.ADD.F32.FTZ.RN.STRONG.GPU desc[UR4][R2.64], R7 ;  /* 0x00000007020079a6 */ /* 0x008fe2000c12f304 */
[----:B------:R-:W-:Y:S05]  /*05d0*/  EXIT ;  /* 0x000000000000794d */ /* 0x000fea0003800000 */
.L_x_51:
[----:B------:R-:W-:Y:S02]  /*05e0*/  HFMA2 R10, -RZ, RZ, 0, 1.847743988037109375e-06 ;  /* 0x0000001fff0a7431 */ /* 0x000fe400000001ff */
[----:B------:R-:W-:Y:S02]  /*05f0*/  IMAD.MOV.U32 R9, RZ, RZ, 0x10 ;  /* 0x00000010ff097424 */ /* 0x000fe400078e00ff */
[----:B------:R-:W-:-:S07]  /*0600*/  IMAD.MOV.U32 R8, RZ, RZ, -0x1 ;  /* 0xffffffffff087424 */ /* 0x000fce00078e00ff */
[----:B-1----:R-:W-:Y:S05]  /*0610*/  WARPSYNC.COLLECTIVE R8, `(.L_x_54) ;  /* 0x0000000008087348 */ /* 0x002fea0003c00000 */
[----:B-1----:R0:W1:Y:S02]  /*0620*/  SHFL.DOWN P1, R7, R3, R9, R10 ;  /* 0x0800000903077389 */ /* 0x002064000002000a */
[----:B01----:R-:W-:Y:S05]  /*0630*/  ENDCOLLECTIVE ;  /* 0x000000000000791b */ /* 0x003fea0003800000 */
.L_x_54:
[----:B------:R-:W-:Y:S01]  /*0640*/  HFMA2 R9, -RZ, RZ, 0, 4.76837158203125e-07 ;  /* 0x00000008ff097431 */ /* 0x000fe200000001ff */
[----:B------:R-:W-:-:S05]  /*0650*/  MOV R4, R7 ;  /* 0x0000000700047202 */ /* 0x000fca0000000f00 */
[----:B------:R-:W-:-:S04]  /*0660*/  FADD R4, R4, R3 ;  /* 0x0000000304047221 */ /* 0x000fc80000000000 */
[----:B------:R-:W-:-:S07]  /*0670*/  IMAD.MOV.U32 R3, RZ, RZ, R4 ;  /* 0x000000ffff037224 */ /* 0x000fce00078e0004 */
[----:B------:R-:W-:Y:S05]  /*0680*/  WARPSYNC.COLLECTIVE R8, `(.L_x_55) ;  /* 0x0000000008087348 */ /* 0x000fea0003c00000 */
[----:B------:R0:W1:Y:S02]  /*0690*/  SHFL.DOWN P1, R7, R3, R9, R10 ;  /* 0x0800000903077389 */ /* 0x000064000002000a */
[----:B01----:R-:W-:Y:S05]  /*06a0*/  ENDCOLLECTIVE ;  /* 0x000000000000791b */ /* 0x003fea0003800000 */
.L_x_55:
[----:B------:R-:W-:Y:S02]  /*06b0*/  HFMA2 R9, -RZ, RZ, 0, 2.384185791015625e-07 ;  /* 0x00000004ff097431 */ /* 0x000fe400000001ff */
[----:B------:R-:W-:-:S04]  /*06c0*/  IMAD.MOV.U32 R5, RZ, RZ, R7 ;  /* 0x000000ffff057224 */ /* 0x000fc800078e0007 */
[----:B------:R-:W-:-:S05]  /*06d0*/  FADD R5, R4, R5 ;  /* 0x0000000504057221 */ /* 0x000fca0000000000 */
[----:B------:R-:W-:-:S07]  /*06e0*/  MOV R3, R5 ;  /* 0x0000000500037202 */ /* 0x000fce0000000f00 */
[----:B------:R-:W-:Y:S05]  /*06f0*/  WARPSYNC.COLLECTIVE R8, `(.L_x_56) ;  /* 0x0000000008087348 */ /* 0x000fea0003c00000 */
[----:B------:R0:W1:Y:S02]  /*0700*/  SHFL.DOWN P1, R7, R3, R9, R10 ;  /* 0x0800000903077389 */ /* 0x000064000002000a */
[----:B01----:R-:W-:Y:S05]  /*0710*/  ENDCOLLECTIVE ;  /* 0x000000000000791b */ /* 0x003fea0003800000 */
.L_x_56:
[----:B------:R-:W-:Y:S02]  /*0720*/  HFMA2 R9, -RZ, RZ, 0, 1.1920928955078125e-07 ;  /* 0x00000002ff097431 */ /* 0x000fe400000001ff */
[----:B------:R-:W-:-:S04]  /*0730*/  IMAD.MOV.U32 R6, RZ, RZ, R7 ;  /* 0x000000ffff067224 */ /* 0x000fc800078e0007 */
[----:B------:R-:W-:-:S05]  /*0740*/  FADD R6, R5, R6 ;  /* 0x0000000605067221 */ /* 0x000fca0000000000 */
[----:B------:R-:W-:-:S07]  /*0750*/  MOV R3, R6 ;  /* 0x0000000600037202 */ /* 0x000fce0000000f00 */
[----:B------:R-:W-:Y:S05]  /*0760*/  WARPSYNC.COLLECTIVE R8, `(.L_x_57) ;  /* 0x0000000008087348 */ /* 0x000fea0003c00000 */
[----:B------:R0:W1:Y:S02]  /*0770*/  SHFL.DOWN P1, R7, R3, R9, R10 ;  /* 0x0800000903077389 */ /* 0x000064000002000a */
[----:B01----:R-:W-:Y:S05]  /*0780*/  ENDCOLLECTIVE ;  /* 0x000000000000791b */ /* 0x003fea0003800000 */
.L_x_57:
[----:B------:R-:W-:Y:S05]  /*0790*/  BRA `(.L_x_58) ;  /* 0xfffffffc003c7947 */ /* 0x000fea000383ffff */
.L_x_52:
        /* <DEDUP_REMOVED lines=8> */
.L_x_60:
[----:B------:R-:W-:Y:S05]  /*0820*/  BSYNC B1 ;  /* 0x0000000000017941 */ /* 0x000fea0003800000 */
.L_x_59:
[----:B------:R-:W-:Y:S05]  /*0830*/  BRA `(.L_x_50) ;  /* 0xfffffffc00207947 */ /* 0x000fea000383ffff */
.L_x_53:
        /* <DEDUP_REMOVED lines=8> */
.L_x_62:
[----:B------:R-:W-:Y:S05]  /*08c0*/  BSYNC B0 ;  /* 0x0000000000007941 */ /* 0x000fea0003800000 */
.L_x_61:
        /* <DEDUP_REMOVED lines=8> */
.L_x_63:
[----:B------:R-:W-:Y:S02]  /*0950*/  HFMA2 R9, -RZ, RZ, 0, 2.384185791015625e-07 ;  /* 0x00000004ff097431 */ /* 0x000fe400000001ff */
[----:B------:R-:W-:-:S04]  /*0960*/  IMAD.MOV.U32 R2, RZ, RZ, R7 ;  /* 0x000000ffff027224 */ /* 0x000fc800078e0007 */
[----:B------:R-:W-:-:S05]  /*0970*/  FADD R2, R3, R2 ;  /* 0x0000000203027221 */ /* 0x000fca0000000000 */
[----:B------:R-:W-:-:S07]  /*0980*/  MOV R3, R2 ;  /* 0x0000000200037202 */ /* 0x000fce0000000f00 */
[----:B------:R-:W-:Y:S05]  /*0990*/  WARPSYNC.COLLECTIVE R8, `(.L_x_64) ;  /* 0x0000000008087348 */ /* 0x000fea0003c00000 */
[----:B------:R0:W1:Y:S02]  /*09a0*/  SHFL.DOWN P1, R7, R3, R9, R10 ;  /* 0x0800000903077389 */ /* 0x000064000002000a */
[----:B01----:R-:W-:Y:S05]  /*09b0*/  ENDCOLLECTIVE ;  /* 0x000000000000791b */ /* 0x003fea0003800000 */
.L_x_64:
[----:B------:R-:W-:Y:S02]  /*09c0*/  HFMA2 R9, -RZ, RZ, 0, 1.1920928955078125e-07 ;  /* 0x00000002ff097431 */ /* 0x000fe400000001ff */
[----:B------:R-:W-:-:S04]  /*09d0*/  IMAD.MOV.U32 R5, RZ, RZ, R7 ;  /* 0x000000ffff057224 */ /* 0x000fc800078e0007 */
[----:B------:R-:W-:-:S05]  /*09e0*/  FADD R5, R2, R5 ;  /* 0x0000000502057221 */ /* 0x000fca0000000000 */
[----:B------:R-:W-:-:S07]  /*09f0*/  MOV R3, R5 ;  /* 0x0000000500037202 */ /* 0x000fce0000000f00 */
[----:B------:R-:W-:Y:S05]  /*0a00*/  WARPSYNC.COLLECTIVE R8, `(.L_x_65) ;  /* 0x0000000008087348 */ /* 0x000fea0003c00000 */
[----:B------:R0:W1:Y:S02]  /*0a10*/  SHFL.DOWN P1, R7, R3, R9, R10 ;  /* 0x0800000903077389 */ /* 0x000064000002000a */
[----:B01----:R-:W-:Y:S05]  /*0a20*/  ENDCOLLECTIVE ;  /* 0x000000000000791b */ /* 0x003fea0003800000 */
.L_x_65:
[----:B------:R-:W-:Y:S02]  /*0a30*/  HFMA2 R9, -RZ, RZ, 0, 5.9604644775390625e-08 ;  /* 0x00000001ff097431 */ /* 0x000fe400000001ff */
[----:B------:R-:W-:-:S04]  /*0a40*/  IMAD.MOV.U32 R4, RZ, RZ, R7 ;  /* 0x000000ffff047224 */ /* 0x000fc800078e0007 */
[----:B------:R-:W-:-:S05]  /*0a50*/  FADD R4, R5, R4 ;  /* 0x0000000405047221 */ /* 0x000fca0000000000 */
[----:B------:R-:W-:-:S07]  /*0a60*/  MOV R3, R4 ;  /* 0x0000000400037202 */ /* 0x000fce0000000f00 */
[----:B------:R-:W-:Y:S05]  /*0a70*/  WARPSYNC.COLLECTIVE R8, `(.L_x_66) ;  /* 0x0000000008087348 */ /* 0x000fea0003c00000 */
[----:B------:R0:W1:Y:S02]  /*0a80*/  SHFL.DOWN P1, R7, R3, R9, R10 ;  /* 0x0800000903077389 */ /* 0x000064000002000a */
[----:B01----:R-:W-:Y:S05]  /*0a90*/  ENDCOLLECTIVE ;  /* 0x000000000000791b */ /* 0x003fea0003800000 */
.L_x_66:
[----:B------:R-:W-:Y:S05]  /*0aa0*/  BRA `(.L_x_67) ;  /* 0xfffffff800b87947 */ /* 0x000fea000383ffff */
.L_x_68:
        /* <DEDUP_REMOVED lines=13> */
.L_x_79:


//--------------------- .text._Z28deviceReduceWarpAtomicKernelPfS_i --------------------------
	.section	.text._Z28deviceReduceWarpAtomicKernelPfS_i,"ax",@progbits
	.align	128
        .global         _Z28deviceReduceWarpAtomicKernelPfS_i
        .type           _Z28deviceReduceWarpAtomicKernelPfS_i,@function
        .size           _Z28deviceReduceWarpAtomicKernelPfS_i,(.L_x_80 - _Z28deviceReduceWarpAtomicKernelPfS_i)
        .other          _Z28deviceReduceWarpAtomicKernelPfS_i,@"STO_CUDA_ENTRY STV_DEFAULT"
_Z28deviceReduceWarpAtomicKernelPfS_i:
.text._Z28deviceReduceWarpAtomicKernelPfS_i:
[----:B------:R-:W-:Y:S01]  /*0000*/  LDC R1, c[0x0][0x37c] ;  /* 0x0000df00ff017b82 */ /* 0x000fe20000000800 */
[----:B------:R-:W0:Y:S01]  /*0010*/  S2R R10, SR_TID.X ;  /* 0x00000000000a7919 */ /* 0x000e220000002100 */
[----:B------:R-:W1:Y:S06]  /*0020*/  LDCU UR5, c[0x0][0x390] ;  /* 0x00007200ff0577ac */ /* 0x000e6c0008000800 */
[----:B------:R-:W0:Y:S01]  /*0030*/  S2UR UR6, SR_CTAID.X ;  /* 0x00000000000679c3 */ /* 0x000e220000002500 */
[----:B------:R-:W-:Y:S01]  /*0040*/  BSSY.RECONVERGENT B0, `(.L_x_69) ;  /* 0x0000017000007945 */ /* 0x000fe20003800200 */
[----:B------:R-:W-:-:S06]  /*0050*/  HFMA2 R8, -RZ, RZ, 0, 0 ;  /* 0x00000000ff087431 */ /* 0x000fcc00000001ff */
[----:B------:R-:W0:Y:S01]  /*0060*/  LDC R9, c[0x0][0x360] ;  /* 0x0000d800ff097b82 */ /* 0x000e220000000800 */
[----:B-1----:R-:W-:-:S04]  /*0070*/  USHF.R.S32.HI UR4, URZ, 0x1f, UR5 ;  /* 0x0000001fff047899 */ /* 0x002fc80008011405 */
[----:B------:R-:W-:-:S04]  /*0080*/  ULEA.HI UR4, UR4, UR5, URZ, 0x2 ;  /* 0x0000000504047291 */ /* 0x000fc8000f8f10ff */
[----:B------:R-:W-:Y:S01]  /*0090*/  USHF.R.S32.HI UR4, URZ, 0x2, UR4 ;  /* 0x00000002ff047899 */ /* 0x000fe20008011404 */
[----:B0-----:R-:W-:Y:S01]  /*00a0*/  IMAD R0, R9, UR6, R10 ;  /* 0x0000000609007c24 */ /* 0x001fe2000f8e020a */
[----:B------:R-:W0:Y:S04]  /*00b0*/  LDCU.64 UR6, c[0x0][0x358] ;  /* 0x00006b00ff0677ac */ /* 0x000e280008000a00 */
[----:B------:R-:W-:-:S13]  /*00c0*/  ISETP.GE.AND P0, PT, R0, UR4, PT ;  /* 0x0000000400007c0c */ /* 0x000fda000bf06270 */
[----:B------:R-:W-:Y:S05]  /*00d0*/  @P0 BRA `(.L_x_70) ;  /* 0x0000000000340947 */ /* 0x000fea0003800000 */
[----:B------:R-:W1:Y:S01]  /*00e0*/  LDC.64 R2, c[0x0][0x380] ;  /* 0x0000e000ff027b82 */ /* 0x000e620000000a00 */
[----:B------:R-:W2:Y:S01]  /*00f0*/  LDCU UR5, c[0x0][0x370] ;  /* 0x00006e00ff0577ac */ /* 0x000ea20008000800 */
[----:B------:R-:W-:Y:S01]  /*0100*/  MOV R8, RZ ;  /* 0x000000ff00087202 */ /* 0x000fe20000000f00 */
[----:B--2---:R-:W-:-:S07]  /*0110*/  IMAD R9, R9, UR5, RZ ;  /* 0x0000000509097c24 */ /* 0x004fce000f8e02ff */
.L_x_71:
[----:B-1----:R-:W-:-:S06]  /*0120*/  IMAD.WIDE R4, R0, 0x10, R2 ;  /* 0x0000001000047825 */ /* 0x002fcc00078e0202 */
[----:B0-----:R-:W2:Y:S01]  /*0130*/  LDG.E.128 R4, desc[UR6][R4.64] ;  /* 0x0000000604047981 */ /* 0x001ea2000c1e1d00 */
[----:B------:R-:W-:-:S04]  /*0140*/  IADD3 R0, PT, PT, R9, R0, RZ ;  /* 0x0000000009007210 */ /* 0x000fc80007ffe0ff */
[----:B------:R-:W-:Y:S01]  /*0150*/  ISETP.GE.AND P0, PT, R0, UR4, PT ;  /* 0x0000000400007c0c */ /* 0x000fe2000bf06270 */
[----:B--2---:R-:W-:-:S04]  /*0160*/  FADD R11, R4, R5 ;  /* 0x00000005040b7221 */ /* 0x004fc80000000000 */
[----:B------:R-:W-:-:S04]  /*0170*/  FADD R6, R6, R11 ;  /* 0x0000000b06067221 */ /* 0x000fc80000000000 */
[----:B------:R-:W-:-:S04]  /*0180*/  FADD R7, R7, R6 ;  /* 0x0000000607077221 */ /* 0x000fc80000000000 */
[----:B------:R-:W-:Y:S01]  /*0190*/  FADD R8, R7, R8 ;  /* 0x0000000807087221 */ /* 0x000fe20000000000 */
[----:B------:R-:W-:Y:S06]  /*01a0*/  @!P0 BRA `(.L_x_71) ;  /* 0xfffffffc00dc8947 */ /* 0x000fec000383ffff */
.L_x_70:
[----:B0-----:R-:W-:Y:S05]  /*01b0*/  BSYNC.RECONVERGENT B0 ;  /* 0x0000000000007941 */ /* 0x001fea0003800200 */
.L_x_69:
[----:B------:R-:W-:Y:S02]  /*01c0*/  VOTE.ANY R3, PT, PT ;  /* 0x0000000000037806 */ /* 0x000fe400038e0100 */
[----:B------:R-:W-:Y:S01]  /*01d0*/  LOP3.LUT P0, RZ, R10, 0x1f, RZ, 0xc0, !PT ;  /* 0x0000001f0aff7812 */ /* 0x000fe2000780c0ff */
[----:B------:R-:W0:Y:S02]  /*01e0*/  SHFL.DOWN PT, R5, R8, 0x10, 0x1f ;  /* 0x0a001f0008057f89 */ /* 0x000e2400000e0000 */
[----:B0-----:R-:W-:-:S05]  /*01f0*/  FADD R0, R5, R8 ;  /* 0x0000000805007221 */ /* 0x001fca0000000000 */
[----:B------:R-:W0:Y:S02]  /*0200*/  SHFL.DOWN PT, R5, R0, 0x8, 0x1f ;  /* 0x09001f0000057f89 */ /* 0x000e2400000e0000 */
[----:B0-----:R-:W-:-:S05]  /*0210*/  FADD R2, R0, R5 ;  /* 0x0000000500027221 */ /* 0x001fca0000000000 */
[----:B------:R-:W0:Y:S02]  /*0220*/  SHFL.DOWN PT, R5, R2, 0x4, 0x1f ;  /* 0x08801f0002057f89 */ /* 0x000e2400000e0000 */
[----:B0-----:R-:W-:-:S05]  /*0230*/  FADD R4, R2, R5 ;  /* 0x0000000502047221 */ /* 0x001fca0000000000 */
[----:B------:R-:W0:Y:S02]  /*0240*/  SHFL.DOWN PT, R5, R4, 0x2, 0x1f ;  /* 0x08401f0004057f89 */ /* 0x000e2400000e0000 */
[----:B0-----:R-:W-:-:S05]  /*0250*/  FADD R6, R4, R5 ;  /* 0x0000000504067221 */ /* 0x001fca0000000000 */
[----:B------:R0:W1:Y:S01]  /*0260*/  SHFL.DOWN PT, R5, R6, 0x1, 0x1f ;  /* 0x08201f0006057f89 */ /* 0x00006200000e0000 */
[----:B------:R-:W-:Y:S05]  /*0270*/  @P0 EXIT ;  /* 0x000000000000094d */ /* 0x000fea0003800000 */
[----:B------:R-:W2:Y:S01]  /*0280*/  LDC.64 R2, c[0x0][0x388] ;  /* 0x0000e200ff027b82 */ /* 0x000ea20000000a00 */
[----:B-1----:R-:W-:-:S05]  /*0290*/  FADD R5, R6, R5 ;  /* 0x0000000506057221 */ /* 0x002fca0000000000 */
[----:B--2---:R-:W-:Y:S01]  /*02a0*/  REDG.E.ADD.F32.FTZ.RN.STRONG.GPU desc[UR6][R2.64], R5 ;  /* 0x00000005020079a6 */ /* 0x004fe2000c12f306 */
[----:B------:R-:W-:Y:S05]  /*02b0*/  EXIT ;  /* 0x000000000000794d */ /* 0x000fea0003800000 */
.L_x_72:
        /* <DEDUP_REMOVED lines=12> */
.L_x_80:


//--------------------- .text._Z18deviceReduceKernelPfS_i --------------------------
	.section	.text._Z18deviceReduceKernelPfS_i,"ax",@progbits
	.align	128
        .global         _Z18deviceReduceKernelPfS_i
        .type           _Z18deviceReduceKernelPfS_i,@function
        .size           _Z18deviceReduceKernelPfS_i,(.L_x_81 - _Z18deviceReduceKernelPfS_i)
        .other          _Z18deviceReduceKernelPfS_i,@"STO_CUDA_ENTRY STV_DEFAULT"
_Z18deviceReduceKernelPfS_i:
.text._Z18deviceReduceKernelPfS_i:
[----:B------:R-:W-:Y:S01]  /*0000*/  LDC R1, c[0x0][0x37c] ;  /* 0x0000df00ff017b82 */ /* 0x000fe20000000800 */
[----:B------:R-:W0:Y:S01]  /*0010*/  S2R R0, SR_CTAID.X ;  /* 0x0000000000007919 */ /* 0x000e220000002500 */
[----:B------:R-:W1:Y:S01]  /*0020*/  LDCU UR5, c[0x0][0x390] ;  /* 0x00007200ff0577ac */ /* 0x000e620008000800 */
[----:B------:R-:W-:Y:S01]  /*0030*/  BSSY.RECONVERGENT B0, `(.L_x_73) ;  /* 0x0000018000007945 */ /* 0x000fe20003800200 */
[----:B------:R-:W-:Y:S01]  /*0040*/  HFMA2 R10, -RZ, RZ, 0, 0 ;  /* 0x00000000ff0a7431 */ /* 0x000fe200000001ff */
[----:B------:R-:W0:Y:S01]  /*0050*/  S2R R3, SR_TID.X ;  /* 0x0000000000037919 */ /* 0x000e220000002100 */
[----:B------:R-:W0:Y:S01]  /*0060*/  LDCU UR8, c[0x0][0x360] ;  /* 0x00006c00ff0877ac */ /* 0x000e220008000800 */
[----:B------:R-:W2:Y:S01]  /*0070*/  LDCU.64 UR6, c[0x0][0x358] ;  /* 0x00006b00ff0677ac */ /* 0x000ea20008000a00 */
[----:B-1----:R-:W-:-:S04]  /*0080*/  USHF.R.S32.HI UR4, URZ, 0x1f, UR5 ;  /* 0x0000001fff047899 */ /* 0x002fc80008011405 */
[----:B------:R-:W-:-:S04]  /*0090*/  ULEA.HI UR4, UR4, UR5, URZ, 0x2 ;  /* 0x0000000504047291 */ /* 0x000fc8000f8f10ff */
[----:B------:R-:W-:Y:S01]  /*00a0*/  USHF.R.S32.HI UR4, URZ, 0x2, UR4 ;  /* 0x00000002ff047899 */ /* 0x000fe20008011404 */
[----:B0-----:R-:W-:-:S05]  /*00b0*/  IMAD R2, R0, UR8, R3 ;  /* 0x0000000800027c24 */ /* 0x001fca000f8e0203 */
[----:B------:R-:W-:-:S13]  /*00c0*/  ISETP.GE.AND P0, PT, R2, UR4, PT ;  /* 0x0000000402007c0c */ /* 0x000fda000bf06270 */
[----:B--2---:R-:W-:Y:S05]  /*00d0*/  @P0 BRA `(.L_x_74) ;  /* 0x0000000000340947 */ /* 0x004fea0003800000 */
[----:B------:R-:W0:Y:S01]  /*00e0*/  LDC R11, c[0x0][0x370] ;  /* 0x0000dc00ff0b7b82 */ /* 0x000e220000000800 */
[----:B------:R-:W-:-:S07]  /*00f0*/  MOV R10, RZ ;  /* 0x000000ff000a7202 */ /* 0x000fce0000000f00 */
[----:B------:R-:W1:Y:S01]  /*0100*/  LDC.64 R8, c[0x0][0x380] ;  /* 0x0000e000ff087b82 */ /* 0x000e620000000a00 */
[----:B0-----:R-:W-:-:S07]  /*0110*/  IMAD R11, R11, UR8, RZ ;  /* 0x000000080b0b7c24 */ /* 0x001fce000f8e02ff */
.L_x_75:
[----:B-1----:R-:W-:-:S06]  /*0120*/  IMAD.WIDE R4, R2, 0x10, R8 ;  /* 0x0000001002047825 */ /* 0x002fcc00078e0208 */
[----:B------:R-:W2:Y:S01]  /*0130*/  LDG.E.128 R4, desc[UR6][R4.64] ;  /* 0x0000000604047981 */ /* 0x000ea2000c1e1d00 */
[----:B------:R-:W-:-:S04]  /*0140*/  IADD3 R2, PT, PT, R11, R2, RZ ;  /* 0x000000020b027210 */ /* 0x000fc80007ffe0ff */
[----:B------:R-:W-:Y:S01]  /*0150*/  ISETP.GE.AND P0, PT, R2, UR4, PT ;  /* 0x0000000402007c0c */ /* 0x000fe2000bf06270 */
[----:B--2---:R-:W-:-:S04]  /*0160*/  FADD R13, R4, R5 ;  /* 0x00000005040d7221 */ /* 0x004fc80000000000 */
[----:B------:R-:W-:-:S04]  /*0170*/  FADD R6, R6, R13 ;  /* 0x0000000d06067221 */ /* 0x000fc80000000000 */
[----:B------:R-:W-:-:S04]  /*0180*/  FADD R7, R7, R6 ;  /* 0x0000000607077221 */ /* 0x000fc80000000000 */
[----:B------:R-:W-:Y:S01]  /*0190*/  FADD R10, R7, R10 ;  /* 0x0000000a070a7221 */ /* 0x000fe20000000000 */
[----:B------:R-:W-:Y:S06]  /*01a0*/  @!P0 BRA `(.L_x_75) ;  /* 0xfffffffc00dc8947 */ /* 0x000fec000383ffff */
.L_x_74:
[----:B------:R-:W-:Y:S05]  /*01b0*/  BSYNC.RECONVERGENT B0 ;  /* 0x0000000000007941 */ /* 0x000fea0003800200 */
.L_x_73:
[----:B------:R-:W-:Y:S01]  /*01c0*/  VOTE.ANY R5, PT, PT ;  /* 0x0000000000057806 */ /* 0x000fe200038e0100 */
[----:B------:R-:W-:Y:S01]  /*01d0*/  USHF.R.U32.HI UR5, URZ, 0x5, UR8 ;  /* 0x00000005ff057899 */ /* 0x000fe20008011608 */
[C---:B------:R-:W-:Y:S01]  /*01e0*/  LOP3.LUT P0, R2, R3.reuse, 0x1f, RZ, 0xc0, !PT ;  /* 0x0000001f03027812 */ /* 0x040fe2000780c0ff */
[----:B------:R-:W0:Y:S04]  /*01f0*/  SHFL.DOWN PT, R7, R10, 0x10, 0x1f ;  /* 0x0a001f000a077f89 */ /* 0x000e2800000e0000 */
[----:B------:R-:W-:-:S08]  /*0200*/  ISETP.GE.U32.AND P1, PT, R3, UR5, PT ;  /* 0x0000000503007c0c */ /* 0x000fd0000bf26070 */
[----:B------:R-:W1:Y:S05]  /*0210*/  @!P0 S2R R9, SR_CgaCtaId ;  /* 0x0000000000098919 */ /* 0x000e6a0000008800 */
[----:B------:R-:W2:Y:S01]  /*0220*/  @!P1 S2R R11, SR_CgaCtaId ;  /* 0x00000000000b9919 */ /* 0x000ea20000008800 */
[----:B0-----:R-:W-:-:S05]  /*0230*/  FADD R4, R7, R10 ;  /* 0x0000000a07047221 */ /* 0x001fca0000000000 */
[----:B------:R-:W0:Y:S02]  /*0240*/  SHFL.DOWN PT, R7, R4, 0x8, 0x1f ;  /* 0x09001f0004077f89 */ /* 0x000e2400000e0000 */
[----:B0-----:R-:W-:Y:S01]  /*0250*/  FADD R6, R4, R7 ;  /* 0x0000000704067221 */ /* 0x001fe20000000000 */
[----:B------:R-:W-:-:S04]  /*0260*/  @!P0 MOV R4, 0x400 ;  /* 0x0000040000048802 */ /* 0x000fc80000000f00 */
[----:B------:R-:W0:Y:S01]  /*0270*/  SHFL.DOWN PT, R7, R6, 0x4, 0x1f ;  /* 0x08801f0006077f89 */ /* 0x000e2200000e0000 */
[----:B-1----:R-:W-:-:S04]  /*0280*/  @!P0 LEA R4, R9, R4, 0x18 ;  /* 0x0000000409048211 */ /* 0x002fc800078ec0ff */
[----:B------:R-:W-:Y:S01]  /*0290*/  @!P0 LEA.HI R4, R3, R4, RZ, 0x1d ;  /* 0x0000000403048211 */ /* 0x000fe200078fe8ff */
[----:B0-----:R-:W-:Y:S01]  /*02a0*/  FADD R8, R6, R7 ;  /* 0x0000000706087221 */ /* 0x001fe20000000000 */
[----:B------:R-:W-:-:S04]  /*02b0*/  @!P1 MOV R6, 0x400 ;  /* 0x0000040000069802 */ /* 0x000fc80000000f00 */
[----:B------:R-:W0:Y:S01]  /*02c0*/  SHFL.DOWN PT, R7, R8, 0x2, 0x1f ;  /* 0x08401f0008077f89 */ /* 0x000e2200000e0000 */
[----:B--2---:R-:W-:-:S04]  /*02d0*/  @!P1 LEA R11, R11, R6, 0x18 ;  /* 0x000000060b0b9211 */ /* 0x004fc800078ec0ff */
[----:B------:R-:W-:Y:S02]  /*02e0*/  @!P1 LEA R6, R2, R11, 0x2 ;  /* 0x0000000b02069211 */ /* 0x000fe400078e10ff */
[----:B------:R-:W-:Y:S01]  /*02f0*/  MOV R2, RZ ;  /* 0x000000ff00027202 */ /* 0x000fe20000000f00 */
[----:B0-----:R-:W-:-:S05]  /*0300*/  FADD R10, R8, R7 ;  /* 0x00000007080a7221 */ /* 0x001fca0000000000 */
[----:B------:R-:W0:Y:S02]  /*0310*/  SHFL.DOWN PT, R7, R10, 0x1, 0x1f ;  /* 0x08201f000a077f89 */ /* 0x000e2400000e0000 */
[----:B0-----:R-:W-:-:S05]  /*0320*/  FADD R7, R10, R7 ;  /* 0x000000070a077221 */ /* 0x001fca0000000000 */
[----:B------:R0:W-:Y:S01]  /*0330*/  @!P0 STS [R4], R7 ;  /* 0x0000000704008388 */ /* 0x0001e20000000800 */
[----:B------:R-:W-:Y:S01]  /*0340*/  BAR.SYNC.DEFER_BLOCKING 0x0 ;  /* 0x0000000000007b1d */ /* 0x000fe20000010000 */
[----:B------:R-:W-:-:S05]  /*0350*/  ISETP.GT.U32.AND P0, PT, R3, 0x1f, PT ;  /* 0x0000001f0300780c */ /* 0x000fca0003f04070 */
[----:B------:R0:W1:Y:S08]  /*0360*/  @!P1 LDS R2, [R6] ;  /* 0x0000000006029984 */ /* 0x0000700000000800 */
[----:B0-----:R-:W-:Y:S05]  /*0370*/  @P0 EXIT ;  /* 0x000000000000094d */ /* 0x001fea0003800000 */
[----:B------:R-:W-:Y:S02]  /*0380*/  VOTE.ANY R5, PT, PT ;  /* 0x0000000000057806 */ /* 0x000fe400038e0100 */
[----:B------:R-:W-:Y:S01]  /*0390*/  ISETP.NE.AND P0, PT, R3, RZ, PT ;  /* 0x000000ff0300720c */ /* 0x000fe20003f05270 */
[----:B-1----:R-:W0:Y:S02]  /*03a0*/  SHFL.DOWN PT, R7, R2, 0x10, 0x1f ;  /* 0x0a001f0002077f89 */ /* 0x002e2400000e0000 */
        /* <DEDUP_REMOVED lines=10> */
[----:B-1----:R-:W-:Y:S01]  /*0450*/  FADD R7, R10, R7 ;  /* 0x000000070a077221 */ /* 0x002fe20000000000 */
[----:B--2---:R-:W-:-:S05]  /*0460*/  IMAD.WIDE.U32 R2, R0, 0x4, R2 ;  /* 0x0000000400027825 */ /* 0x004fca00078e0002 */
[----:B------:R-:W-:Y:S01]  /*0470*/  STG.E desc[UR6][R2.64], R7 ;  /* 0x0000000702007986 */ /* 0x000fe2000c101906 */
[----:B------:R-:W-:Y:S05]  /*0480*/  EXIT ;  /* 0x000000000000794d */ /* 0x000fea0003800000 */
.L_x_76:
        /* <DEDUP_REMOVED lines=15> */
.L_x_81:


//--------------------- .nv.shared._Z18coop_reduce_kernelILi512EEvPKfPfi --------------------------
	.section	.nv.shared._Z18coop_reduce_kernelILi512EEvPKfPfi,"aw",@nobits
	.sectionflags	@""
	.align	16
	.zero		1024


//--------------------- .nv.shared.reserved.0     --------------------------
	.section	.nv.shared.reserved.0,"aw",@nobits
	.weak		__nv_reservedSMEM_offset_0_alias
	.size		__nv_reservedSMEM_offset_0_alias, 0, 64
	.other		__nv_reservedSMEM_offset_0_alias,@"STO_CUDA_RESERVED_SHARED STV_DEFAULT"
__nv_reservedSMEM_offset_0_alias:
	.zero		0
	.zero		64


//--------------------- .nv.shared._Z18coop_reduce_kernelILi256EEvPKfPfi --------------------------
	.section	.nv.shared._Z18coop_reduce_kernelILi256EEvPKfPfi,"aw",@nobits
	.sectionflags	@""
	.align	16
	.zero		1024


//--------------------- .nv.shared._Z18coop_reduce_kernelILi128EEvPKfPfi --------------------------
	.section	.nv.shared._Z18coop_reduce_kernelILi128EEvPKfPfi,"aw",@nobits
	.sectionflags	@""
	.align	16
	.zero		1024


//--------------------- .nv.shared._Z28deviceReduceWarpAtomicKernelPfS_i --------------------------
	.section	.nv.shared._Z28deviceReduceWarpAtomicKernelPfS_i,"aw",@nobits
	.sectionflags	@""
	.align	16
	.zero		1024


//--------------------- .nv.shared._Z18deviceReduceKernelPfS_i --------------------------
	.section	.nv.shared._Z18deviceReduceKernelPfS_i,"aw",@nobits
	.sectionflags	@""
	.align	16
.nv.shared._Z18deviceReduceKernelPfS_i:
	.zero		1152


//--------------------- .nv.constant0._Z18coop_reduce_kernelILi512EEvPKfPfi --------------------------
	.section	.nv.constant0._Z18coop_reduce_kernelILi512EEvPKfPfi,"a",@progbits
	.sectionflags	@""
	.align	4
.nv.constant0._Z18coop_reduce_kernelILi512EEvPKfPfi:
	.zero		916


//--------------------- .nv.constant0._Z18coop_reduce_kernelILi256EEvPKfPfi --------------------------
	.section	.nv.constant0._Z18coop_reduce_kernelILi256EEvPKfPfi,"a",@progbits
	.sectionflags	@""
	.align	4
.nv.constant0._Z18coop_reduce_kernelILi256EEvPKfPfi:
	.zero		916


//--------------------- .nv.constant0._Z18coop_reduce_kernelILi128EEvPKfPfi --------------------------
	.section	.nv.constant0._Z18coop_reduce_kernelILi128EEvPKfPfi,"a",@progbits
	.sectionflags	@""
	.align	4
.nv.constant0._Z18coop_reduce_kernelILi128EEvPKfPfi:
	.zero		916


//--------------------- .nv.constant0._Z28deviceReduceWarpAtomicKernelPfS_i --------------------------
	.section	.nv.constant0._Z28deviceReduceWarpAtomicKernelPfS_i,"a",@progbits
	.sectionflags	@""
	.align	4
.nv.constant0._Z28deviceReduceWarpAtomicKernelPfS_i:
	.zero		916


//--------------------- .nv.constant0._Z18deviceReduceKernelPfS_i --------------------------
	.section	.nv.constant0._Z18deviceReduceKernelPfS_i,"a",@progbits
	.sectionflags	@""
	.align	4
.nv.constant0._Z18deviceReduceKernelPfS_i:
	.zero		916


//--------------------- SYMBOLS --------------------------

	.type		.nv.reservedSmem.offset0,@object
	.size		.nv.reservedSmem.offset0,0x4
	.type		.nv.reservedSmem.cap,@object
	.size		.nv.reservedSmem.cap,0x4
